//
// Generated by NVIDIA NVVM Compiler
//
// Compiler Build ID: CL-36424714
// Cuda compilation tools, release 13.0, V13.0.88
// Based on NVVM 20.0.0
//

.version 9.0
.target sm_100
.address_size 64

	// .globl	_Z10sgd_kernelPfS_S_iffiii

.visible .entry _Z10sgd_kernelPfS_S_iffiii(
	.param .u64 .ptr .align 1 _Z10sgd_kernelPfS_S_iffiii_param_0,
	.param .u64 .ptr .align 1 _Z10sgd_kernelPfS_S_iffiii_param_1,
	.param .u64 .ptr .align 1 _Z10sgd_kernelPfS_S_iffiii_param_2,
	.param .u32 _Z10sgd_kernelPfS_S_iffiii_param_3,
	.param .f32 _Z10sgd_kernelPfS_S_iffiii_param_4,
	.param .f32 _Z10sgd_kernelPfS_S_iffiii_param_5,
	.param .u32 _Z10sgd_kernelPfS_S_iffiii_param_6,
	.param .u32 _Z10sgd_kernelPfS_S_iffiii_param_7,
	.param .u32 _Z10sgd_kernelPfS_S_iffiii_param_8
)
{
	.reg .pred 	%p<46>;
	.reg .b32 	%r<165>;
	.reg .b32 	%f<291>;
	.reg .b64 	%rd<188>;

	ld.param.u64 	%rd9, [_Z10sgd_kernelPfS_S_iffiii_param_0];
	ld.param.u64 	%rd10, [_Z10sgd_kernelPfS_S_iffiii_param_1];
	ld.param.u64 	%rd11, [_Z10sgd_kernelPfS_S_iffiii_param_2];
	ld.param.u32 	%r55, [_Z10sgd_kernelPfS_S_iffiii_param_3];
	ld.param.f32 	%f53, [_Z10sgd_kernelPfS_S_iffiii_param_4];
	ld.param.f32 	%f54, [_Z10sgd_kernelPfS_S_iffiii_param_5];
	ld.param.u32 	%r56, [_Z10sgd_kernelPfS_S_iffiii_param_6];
	ld.param.u32 	%r57, [_Z10sgd_kernelPfS_S_iffiii_param_7];
	ld.param.u32 	%r58, [_Z10sgd_kernelPfS_S_iffiii_param_8];
	cvta.to.global.u64 	%rd1, %rd9;
	cvta.to.global.u64 	%rd2, %rd11;
	cvta.to.global.u64 	%rd3, %rd10;
	setp.lt.s32 	%p3, %r55, 1;
	@%p3 bra 	$L__BB0_59;
	mov.u32 	%r60, %ctaid.x;
	mov.u32 	%r61, %ntid.x;
	mov.u32 	%r62, %tid.x;
	mad.lo.s32 	%r1, %r60, %r61, %r62;
	mov.u32 	%r63, %ctaid.y;
	mov.u32 	%r64, %ntid.y;
	mov.u32 	%r65, %tid.y;
	mad.lo.s32 	%r66, %r63, %r64, %r65;
	setp.lt.s32 	%p4, %r1, %r58;
	setp.lt.s32 	%p5, %r66, %r56;
	and.pred  	%p1, %p4, %p5;
	mul.lo.s32 	%r3, %r58, %r66;
	mul.lo.s32 	%r67, %r57, %r66;
	mul.lo.s32 	%r4, %r57, %r1;
	setp.lt.s32 	%p6, %r1, %r57;
	setp.lt.s32 	%p7, %r66, %r58;
	and.pred  	%p2, %p6, %p7;
	add.s32 	%r68, %r67, %r1;
	mul.wide.s32 	%rd12, %r68, 4;
	add.s64 	%rd4, %rd2, %rd12;
	add.s32 	%r5, %r57, -1;
	and.b32  	%r6, %r57, 7;
	and.b32  	%r7, %r56, 7;
	and.b32  	%r8, %r56, 3;
	add.s32 	%r9, %r58, -1;
	and.b32  	%r10, %r58, 7;
	and.b32  	%r11, %r58, 3;
	and.b32  	%r12, %r57, 2147483640;
	and.b32  	%r13, %r58, 2147483640;
	and.b32  	%r14, %r58, 1;
	and.b32  	%r15, %r56, 2147483640;
	and.b32  	%r16, %r56, 1;
	neg.s32 	%r17, %r12;
	cvt.u64.u32 	%rd5, %r67;
	mov.b32 	%r145, 0;
	not.pred 	%p8, %p1;
	cvt.u64.u32 	%rd74, %r3;
	not.pred 	%p27, %p2;
$L__BB0_2:
	@%p8 bra 	$L__BB0_30;
	setp.lt.s32 	%p9, %r57, 1;
	mov.f32 	%f273, 0f00000000;
	@%p9 bra 	$L__BB0_29;
	setp.lt.s32 	%p10, %r58, 1;
	@%p10 bra 	$L__BB0_18;
	mov.f32 	%f273, 0f00000000;
	mov.b32 	%r146, 0;
$L__BB0_6:
	setp.lt.u32 	%p19, %r9, 7;
	mov.f32 	%f265, 0f00000000;
	mov.b32 	%r149, 0;
	@%p19 bra 	$L__BB0_9;
	mov.f32 	%f265, 0f00000000;
	mov.b32 	%r147, 0;
$L__BB0_8:
	.pragma "nounroll";
	add.s32 	%r85, %r147, %r3;
	mul.wide.u32 	%rd37, %r85, 4;
	add.s64 	%rd38, %rd3, %rd37;
	ld.global.f32 	%f106, [%rd38];
	mad.lo.s32 	%r86, %r147, %r57, %r146;
	mul.wide.u32 	%rd39, %r86, 4;
	add.s64 	%rd40, %rd2, %rd39;
	ld.global.f32 	%f107, [%rd40];
	fma.rn.f32 	%f108, %f106, %f107, %f265;
	ld.global.f32 	%f109, [%rd38+4];
	add.s32 	%r87, %r86, %r57;
	mul.wide.u32 	%rd41, %r87, 4;
	add.s64 	%rd42, %rd2, %rd41;
	ld.global.f32 	%f110, [%rd42];
	fma.rn.f32 	%f111, %f109, %f110, %f108;
	ld.global.f32 	%f112, [%rd38+8];
	add.s32 	%r88, %r87, %r57;
	mul.wide.u32 	%rd43, %r88, 4;
	add.s64 	%rd44, %rd2, %rd43;
	ld.global.f32 	%f113, [%rd44];
	fma.rn.f32 	%f114, %f112, %f113, %f111;
	ld.global.f32 	%f115, [%rd38+12];
	add.s32 	%r89, %r88, %r57;
	mul.wide.u32 	%rd45, %r89, 4;
	add.s64 	%rd46, %rd2, %rd45;
	ld.global.f32 	%f116, [%rd46];
	fma.rn.f32 	%f117, %f115, %f116, %f114;
	ld.global.f32 	%f118, [%rd38+16];
	add.s32 	%r90, %r89, %r57;
	mul.wide.u32 	%rd47, %r90, 4;
	add.s64 	%rd48, %rd2, %rd47;
	ld.global.f32 	%f119, [%rd48];
	fma.rn.f32 	%f120, %f118, %f119, %f117;
	ld.global.f32 	%f121, [%rd38+20];
	add.s32 	%r91, %r90, %r57;
	mul.wide.u32 	%rd49, %r91, 4;
	add.s64 	%rd50, %rd2, %rd49;
	ld.global.f32 	%f122, [%rd50];
	fma.rn.f32 	%f123, %f121, %f122, %f120;
	ld.global.f32 	%f124, [%rd38+24];
	add.s32 	%r92, %r91, %r57;
	mul.wide.u32 	%rd51, %r92, 4;
	add.s64 	%rd52, %rd2, %rd51;
	ld.global.f32 	%f125, [%rd52];
	fma.rn.f32 	%f126, %f124, %f125, %f123;
	ld.global.f32 	%f127, [%rd38+28];
	add.s32 	%r93, %r92, %r57;
	mul.wide.u32 	%rd53, %r93, 4;
	add.s64 	%rd54, %rd2, %rd53;
	ld.global.f32 	%f128, [%rd54];
	fma.rn.f32 	%f265, %f127, %f128, %f126;
	add.s32 	%r147, %r147, 8;
	setp.ne.s32 	%p20, %r147, %r13;
	mov.u32 	%r149, %r13;
	@%p20 bra 	$L__BB0_8;
$L__BB0_9:
	setp.eq.s32 	%p21, %r10, 0;
	@%p21 bra 	$L__BB0_17;
	add.s32 	%r94, %r10, -1;
	setp.lt.u32 	%p22, %r94, 3;
	@%p22 bra 	$L__BB0_12;
	add.s32 	%r95, %r149, %r3;
	mul.wide.u32 	%rd55, %r95, 4;
	add.s64 	%rd56, %rd3, %rd55;
	ld.global.f32 	%f130, [%rd56];
	mad.lo.s32 	%r96, %r149, %r57, %r146;
	mul.wide.u32 	%rd57, %r96, 4;
	add.s64 	%rd58, %rd2, %rd57;
	ld.global.f32 	%f131, [%rd58];
	fma.rn.f32 	%f132, %f130, %f131, %f265;
	cvt.u64.u32 	%rd59, %r3;
	cvt.u64.u32 	%rd60, %r149;
	add.s64 	%rd61, %rd60, %rd59;
	shl.b64 	%rd62, %rd61, 2;
	add.s64 	%rd63, %rd3, %rd62;
	ld.global.f32 	%f133, [%rd63+4];
	add.s32 	%r97, %r96, %r57;
	mul.wide.u32 	%rd64, %r97, 4;
	add.s64 	%rd65, %rd2, %rd64;
	ld.global.f32 	%f134, [%rd65];
	fma.rn.f32 	%f135, %f133, %f134, %f132;
	ld.global.f32 	%f136, [%rd63+8];
	add.s32 	%r98, %r97, %r57;
	mul.wide.u32 	%rd66, %r98, 4;
	add.s64 	%rd67, %rd2, %rd66;
	ld.global.f32 	%f137, [%rd67];
	fma.rn.f32 	%f138, %f136, %f137, %f135;
	ld.global.f32 	%f139, [%rd63+12];
	add.s32 	%r99, %r98, %r57;
	mul.wide.u32 	%rd68, %r99, 4;
	add.s64 	%rd69, %rd2, %rd68;
	ld.global.f32 	%f140, [%rd69];
	fma.rn.f32 	%f265, %f139, %f140, %f138;
	add.s32 	%r149, %r149, 4;
$L__BB0_12:
	setp.eq.s32 	%p23, %r11, 0;
	@%p23 bra 	$L__BB0_17;
	setp.eq.s32 	%p24, %r11, 1;
	@%p24 bra 	$L__BB0_15;
	add.s32 	%r100, %r149, %r3;
	mul.wide.u32 	%rd70, %r100, 4;
	add.s64 	%rd71, %rd3, %rd70;
	ld.global.f32 	%f142, [%rd71];
	mad.lo.s32 	%r101, %r149, %r57, %r146;
	mul.wide.u32 	%rd72, %r101, 4;
	add.s64 	%rd73, %rd2, %rd72;
	ld.global.f32 	%f143, [%rd73];
	fma.rn.f32 	%f144, %f142, %f143, %f265;
	cvt.u64.u32 	%rd75, %r149;
	add.s64 	%rd76, %rd75, %rd74;
	shl.b64 	%rd77, %rd76, 2;
	add.s64 	%rd78, %rd3, %rd77;
	ld.global.f32 	%f145, [%rd78+4];
	add.s32 	%r102, %r101, %r57;
	mul.wide.u32 	%rd79, %r102, 4;
	add.s64 	%rd80, %rd2, %rd79;
	ld.global.f32 	%f146, [%rd80];
	fma.rn.f32 	%f265, %f145, %f146, %f144;
	add.s32 	%r149, %r149, 2;
$L__BB0_15:
	setp.eq.s32 	%p25, %r14, 0;
	@%p25 bra 	$L__BB0_17;
	add.s32 	%r103, %r149, %r3;
	mul.wide.u32 	%rd81, %r103, 4;
	add.s64 	%rd82, %rd3, %rd81;
	ld.global.f32 	%f147, [%rd82];
	mad.lo.s32 	%r104, %r149, %r57, %r146;
	mul.wide.u32 	%rd83, %r104, 4;
	add.s64 	%rd84, %rd2, %rd83;
	ld.global.f32 	%f148, [%rd84];
	fma.rn.f32 	%f265, %f147, %f148, %f265;
$L__BB0_17:
	cvt.u32.u64 	%r105, %rd5;
	add.s32 	%r106, %r146, %r105;
	mul.wide.u32 	%rd85, %r106, 4;
	add.s64 	%rd86, %rd1, %rd85;
	ld.global.f32 	%f149, [%rd86];
	sub.f32 	%f150, %f149, %f265;
	add.s32 	%r107, %r146, %r4;
	mul.wide.s32 	%rd87, %r107, 4;
	add.s64 	%rd88, %rd2, %rd87;
	ld.global.f32 	%f151, [%rd88];
	fma.rn.f32 	%f273, %f150, %f151, %f273;
	add.s32 	%r146, %r146, 1;
	setp.eq.s32 	%p26, %r146, %r57;
	@%p26 bra 	$L__BB0_29;
	bra.uni 	$L__BB0_6;
$L__BB0_18:
	setp.lt.u32 	%p11, %r5, 7;
	mov.f32 	%f273, 0f00000000;
	mov.b32 	%r154, 0;
	@%p11 bra 	$L__BB0_21;
	shl.b64 	%rd13, %rd5, 2;
	add.s64 	%rd14, %rd13, %rd1;
	add.s64 	%rd187, %rd14, 16;
	mov.f32 	%f273, 0f00000000;
	mov.u32 	%r151, %r4;
	mov.u32 	%r152, %r17;
$L__BB0_20:
	.pragma "nounroll";
	mul.wide.s32 	%rd15, %r151, 4;
	add.s64 	%rd16, %rd2, %rd15;
	ld.global.f32 	%f59, [%rd187+-16];
	ld.global.f32 	%f60, [%rd16];
	fma.rn.f32 	%f61, %f59, %f60, %f273;
	ld.global.f32 	%f62, [%rd187+-12];
	ld.global.f32 	%f63, [%rd16+4];
	fma.rn.f32 	%f64, %f62, %f63, %f61;
	ld.global.f32 	%f65, [%rd187+-8];
	ld.global.f32 	%f66, [%rd16+8];
	fma.rn.f32 	%f67, %f65, %f66, %f64;
	ld.global.f32 	%f68, [%rd187+-4];
	ld.global.f32 	%f69, [%rd16+12];
	fma.rn.f32 	%f70, %f68, %f69, %f67;
	ld.global.f32 	%f71, [%rd187];
	ld.global.f32 	%f72, [%rd16+16];
	fma.rn.f32 	%f73, %f71, %f72, %f70;
	ld.global.f32 	%f74, [%rd187+4];
	ld.global.f32 	%f75, [%rd16+20];
	fma.rn.f32 	%f76, %f74, %f75, %f73;
	ld.global.f32 	%f77, [%rd187+8];
	ld.global.f32 	%f78, [%rd16+24];
	fma.rn.f32 	%f79, %f77, %f78, %f76;
	ld.global.f32 	%f80, [%rd187+12];
	ld.global.f32 	%f81, [%rd16+28];
	fma.rn.f32 	%f273, %f80, %f81, %f79;
	add.s32 	%r152, %r152, 8;
	add.s32 	%r151, %r151, 8;
	add.s64 	%rd187, %rd187, 32;
	setp.ne.s32 	%p12, %r152, 0;
	mov.u32 	%r154, %r12;
	@%p12 bra 	$L__BB0_20;
$L__BB0_21:
	setp.eq.s32 	%p13, %r6, 0;
	@%p13 bra 	$L__BB0_29;
	add.s32 	%r70, %r6, -1;
	setp.lt.u32 	%p14, %r70, 3;
	@%p14 bra 	$L__BB0_24;
	cvt.u32.u64 	%r71, %rd5;
	add.s32 	%r72, %r154, %r71;
	mul.wide.u32 	%rd17, %r72, 4;
	add.s64 	%rd18, %rd1, %rd17;
	ld.global.f32 	%f83, [%rd18];
	add.s32 	%r73, %r154, %r4;
	mul.wide.s32 	%rd19, %r73, 4;
	add.s64 	%rd20, %rd2, %rd19;
	ld.global.f32 	%f84, [%rd20];
	fma.rn.f32 	%f85, %f83, %f84, %f273;
	cvt.u64.u32 	%rd21, %r154;
	add.s64 	%rd22, %rd21, %rd5;
	shl.b64 	%rd23, %rd22, 2;
	add.s64 	%rd24, %rd1, %rd23;
	ld.global.f32 	%f86, [%rd24+4];
	ld.global.f32 	%f87, [%rd20+4];
	fma.rn.f32 	%f88, %f86, %f87, %f85;
	ld.global.f32 	%f89, [%rd24+8];
	ld.global.f32 	%f90, [%rd20+8];
	fma.rn.f32 	%f91, %f89, %f90, %f88;
	ld.global.f32 	%f92, [%rd24+12];
	ld.global.f32 	%f93, [%rd20+12];
	fma.rn.f32 	%f273, %f92, %f93, %f91;
	add.s32 	%r154, %r154, 4;
$L__BB0_24:
	and.b32  	%r74, %r57, 3;
	setp.eq.s32 	%p15, %r74, 0;
	@%p15 bra 	$L__BB0_29;
	setp.eq.s32 	%p16, %r74, 1;
	@%p16 bra 	$L__BB0_27;
	cvt.u32.u64 	%r75, %rd5;
	add.s32 	%r76, %r154, %r75;
	mul.wide.u32 	%rd25, %r76, 4;
	add.s64 	%rd26, %rd1, %rd25;
	ld.global.f32 	%f95, [%rd26];
	add.s32 	%r77, %r154, %r4;
	mul.wide.s32 	%rd27, %r77, 4;
	add.s64 	%rd28, %rd2, %rd27;
	ld.global.f32 	%f96, [%rd28];
	fma.rn.f32 	%f97, %f95, %f96, %f273;
	cvt.u64.u32 	%rd29, %r154;
	add.s64 	%rd30, %rd29, %rd5;
	shl.b64 	%rd31, %rd30, 2;
	add.s64 	%rd32, %rd1, %rd31;
	ld.global.f32 	%f98, [%rd32+4];
	ld.global.f32 	%f99, [%rd28+4];
	fma.rn.f32 	%f273, %f98, %f99, %f97;
	add.s32 	%r154, %r154, 2;
$L__BB0_27:
	and.b32  	%r78, %r57, 1;
	setp.eq.b32 	%p17, %r78, 1;
	not.pred 	%p18, %p17;
	@%p18 bra 	$L__BB0_29;
	cvt.u32.u64 	%r79, %rd5;
	add.s32 	%r80, %r154, %r79;
	mul.wide.u32 	%rd33, %r80, 4;
	add.s64 	%rd34, %rd1, %rd33;
	ld.global.f32 	%f100, [%rd34];
	add.s32 	%r81, %r154, %r4;
	mul.wide.s32 	%rd35, %r81, 4;
	add.s64 	%rd36, %rd2, %rd35;
	ld.global.f32 	%f101, [%rd36];
	fma.rn.f32 	%f273, %f100, %f101, %f273;
$L__BB0_29:
	bar.sync 	0;
	add.s32 	%r108, %r3, %r1;
	mul.wide.s32 	%rd89, %r108, 4;
	add.s64 	%rd90, %rd3, %rd89;
	ld.global.f32 	%f152, [%rd90];
	mul.f32 	%f153, %f53, %f152;
	sub.f32 	%f154, %f273, %f153;
	fma.rn.f32 	%f155, %f54, %f154, %f152;
	st.global.f32 	[%rd90], %f155;
$L__BB0_30:
	@%p27 bra 	$L__BB0_58;
	setp.lt.s32 	%p28, %r56, 1;
	mov.f32 	%f290, 0f00000000;
	@%p28 bra 	$L__BB0_57;
	setp.lt.s32 	%p29, %r58, 1;
	@%p29 bra 	$L__BB0_46;
	mov.f32 	%f290, 0f00000000;
	mov.b32 	%r156, 0;
$L__BB0_34:
	setp.lt.u32 	%p37, %r9, 7;
	mul.lo.s32 	%r38, %r156, %r58;
	mov.f32 	%f282, 0f00000000;
	mov.b32 	%r159, 0;
	@%p37 bra 	$L__BB0_37;
	mov.f32 	%f282, 0f00000000;
	mov.b32 	%r157, 0;
$L__BB0_36:
	.pragma "nounroll";
	add.s32 	%r134, %r157, %r38;
	mul.wide.u32 	%rd143, %r134, 4;
	add.s64 	%rd144, %rd3, %rd143;
	ld.global.f32 	%f207, [%rd144];
	mad.lo.s32 	%r135, %r157, %r57, %r1;
	mul.wide.s32 	%rd145, %r135, 4;
	add.s64 	%rd146, %rd2, %rd145;
	ld.global.f32 	%f208, [%rd146];
	fma.rn.f32 	%f209, %f207, %f208, %f282;
	ld.global.f32 	%f210, [%rd144+4];
	mul.wide.s32 	%rd147, %r57, 4;
	add.s64 	%rd148, %rd146, %rd147;
	ld.global.f32 	%f211, [%rd148];
	fma.rn.f32 	%f212, %f210, %f211, %f209;
	ld.global.f32 	%f213, [%rd144+8];
	add.s64 	%rd149, %rd148, %rd147;
	ld.global.f32 	%f214, [%rd149];
	fma.rn.f32 	%f215, %f213, %f214, %f212;
	ld.global.f32 	%f216, [%rd144+12];
	add.s64 	%rd150, %rd149, %rd147;
	ld.global.f32 	%f217, [%rd150];
	fma.rn.f32 	%f218, %f216, %f217, %f215;
	ld.global.f32 	%f219, [%rd144+16];
	add.s64 	%rd151, %rd150, %rd147;
	ld.global.f32 	%f220, [%rd151];
	fma.rn.f32 	%f221, %f219, %f220, %f218;
	ld.global.f32 	%f222, [%rd144+20];
	add.s64 	%rd152, %rd151, %rd147;
	ld.global.f32 	%f223, [%rd152];
	fma.rn.f32 	%f224, %f222, %f223, %f221;
	ld.global.f32 	%f225, [%rd144+24];
	add.s64 	%rd153, %rd152, %rd147;
	ld.global.f32 	%f226, [%rd153];
	fma.rn.f32 	%f227, %f225, %f226, %f224;
	ld.global.f32 	%f228, [%rd144+28];
	add.s64 	%rd154, %rd153, %rd147;
	ld.global.f32 	%f229, [%rd154];
	fma.rn.f32 	%f282, %f228, %f229, %f227;
	add.s32 	%r157, %r157, 8;
	setp.ne.s32 	%p38, %r157, %r13;
	mov.u32 	%r159, %r13;
	@%p38 bra 	$L__BB0_36;
$L__BB0_37:
	setp.eq.s32 	%p39, %r10, 0;
	@%p39 bra 	$L__BB0_45;
	add.s32 	%r136, %r10, -1;
	setp.lt.u32 	%p40, %r136, 3;
	@%p40 bra 	$L__BB0_40;
	add.s32 	%r137, %r159, %r38;
	mul.wide.u32 	%rd155, %r137, 4;
	add.s64 	%rd156, %rd3, %rd155;
	ld.global.f32 	%f231, [%rd156];
	mad.lo.s32 	%r138, %r159, %r57, %r1;
	mul.wide.s32 	%rd157, %r138, 4;
	add.s64 	%rd158, %rd2, %rd157;
	ld.global.f32 	%f232, [%rd158];
	fma.rn.f32 	%f233, %f231, %f232, %f282;
	cvt.u64.u32 	%rd159, %r38;
	cvt.u64.u32 	%rd160, %r159;
	add.s64 	%rd161, %rd160, %rd159;
	shl.b64 	%rd162, %rd161, 2;
	add.s64 	%rd163, %rd3, %rd162;
	ld.global.f32 	%f234, [%rd163+4];
	mul.wide.s32 	%rd164, %r57, 4;
	add.s64 	%rd165, %rd158, %rd164;
	ld.global.f32 	%f235, [%rd165];
	fma.rn.f32 	%f236, %f234, %f235, %f233;
	ld.global.f32 	%f237, [%rd163+8];
	add.s64 	%rd166, %rd165, %rd164;
	ld.global.f32 	%f238, [%rd166];
	fma.rn.f32 	%f239, %f237, %f238, %f236;
	ld.global.f32 	%f240, [%rd163+12];
	add.s64 	%rd167, %rd166, %rd164;
	ld.global.f32 	%f241, [%rd167];
	fma.rn.f32 	%f282, %f240, %f241, %f239;
	add.s32 	%r159, %r159, 4;
$L__BB0_40:
	setp.eq.s32 	%p41, %r11, 0;
	@%p41 bra 	$L__BB0_45;
	setp.eq.s32 	%p42, %r11, 1;
	@%p42 bra 	$L__BB0_43;
	add.s32 	%r139, %r159, %r38;
	mul.wide.u32 	%rd168, %r139, 4;
	add.s64 	%rd169, %rd3, %rd168;
	ld.global.f32 	%f243, [%rd169];
	mad.lo.s32 	%r140, %r159, %r57, %r1;
	mul.wide.s32 	%rd170, %r140, 4;
	add.s64 	%rd171, %rd2, %rd170;
	ld.global.f32 	%f244, [%rd171];
	fma.rn.f32 	%f245, %f243, %f244, %f282;
	cvt.u64.u32 	%rd172, %r38;
	cvt.u64.u32 	%rd173, %r159;
	add.s64 	%rd174, %rd173, %rd172;
	shl.b64 	%rd175, %rd174, 2;
	add.s64 	%rd176, %rd3, %rd175;
	ld.global.f32 	%f246, [%rd176+4];
	mul.wide.s32 	%rd177, %r57, 4;
	add.s64 	%rd178, %rd171, %rd177;
	ld.global.f32 	%f247, [%rd178];
	fma.rn.f32 	%f282, %f246, %f247, %f245;
	add.s32 	%r159, %r159, 2;
$L__BB0_43:
	setp.eq.s32 	%p43, %r14, 0;
	@%p43 bra 	$L__BB0_45;
	add.s32 	%r141, %r159, %r38;
	mul.wide.u32 	%rd179, %r141, 4;
	add.s64 	%rd180, %rd3, %rd179;
	ld.global.f32 	%f248, [%rd180];
	mad.lo.s32 	%r142, %r159, %r57, %r1;
	mul.wide.s32 	%rd181, %r142, 4;
	add.s64 	%rd182, %rd2, %rd181;
	ld.global.f32 	%f249, [%rd182];
	fma.rn.f32 	%f282, %f248, %f249, %f282;
$L__BB0_45:
	mad.lo.s32 	%r143, %r156, %r57, %r1;
	mul.wide.s32 	%rd183, %r143, 4;
	add.s64 	%rd184, %rd1, %rd183;
	ld.global.f32 	%f250, [%rd184];
	sub.f32 	%f251, %f250, %f282;
	add.s32 	%r144, %r38, %r66;
	mul.wide.u32 	%rd185, %r144, 4;
	add.s64 	%rd186, %rd3, %rd185;
	ld.global.f32 	%f252, [%rd186];
	fma.rn.f32 	%f290, %f251, %f252, %f290;
	add.s32 	%r156, %r156, 1;
	setp.eq.s32 	%p44, %r156, %r56;
	@%p44 bra 	$L__BB0_57;
	bra.uni 	$L__BB0_34;
$L__BB0_46:
	setp.lt.u32 	%p30, %r56, 8;
	mov.f32 	%f290, 0f00000000;
	mov.b32 	%r163, 0;
	@%p30 bra 	$L__BB0_49;
	mov.f32 	%f290, 0f00000000;
	mov.b32 	%r161, 0;
$L__BB0_48:
	.pragma "nounroll";
	mad.lo.s32 	%r111, %r161, %r57, %r1;
	mul.wide.s32 	%rd91, %r111, 4;
	add.s64 	%rd92, %rd1, %rd91;
	ld.global.f32 	%f160, [%rd92];
	mad.lo.s32 	%r112, %r161, %r58, %r66;
	mul.wide.u32 	%rd93, %r112, 4;
	add.s64 	%rd94, %rd3, %rd93;
	ld.global.f32 	%f161, [%rd94];
	fma.rn.f32 	%f162, %f160, %f161, %f290;
	mul.wide.s32 	%rd95, %r57, 4;
	add.s64 	%rd96, %rd92, %rd95;
	ld.global.f32 	%f163, [%rd96];
	add.s32 	%r113, %r112, %r58;
	mul.wide.u32 	%rd97, %r113, 4;
	add.s64 	%rd98, %rd3, %rd97;
	ld.global.f32 	%f164, [%rd98];
	fma.rn.f32 	%f165, %f163, %f164, %f162;
	add.s64 	%rd99, %rd96, %rd95;
	ld.global.f32 	%f166, [%rd99];
	add.s32 	%r114, %r113, %r58;
	mul.wide.u32 	%rd100, %r114, 4;
	add.s64 	%rd101, %rd3, %rd100;
	ld.global.f32 	%f167, [%rd101];
	fma.rn.f32 	%f168, %f166, %f167, %f165;
	add.s64 	%rd102, %rd99, %rd95;
	ld.global.f32 	%f169, [%rd102];
	add.s32 	%r115, %r114, %r58;
	mul.wide.u32 	%rd103, %r115, 4;
	add.s64 	%rd104, %rd3, %rd103;
	ld.global.f32 	%f170, [%rd104];
	fma.rn.f32 	%f171, %f169, %f170, %f168;
	add.s64 	%rd105, %rd102, %rd95;
	ld.global.f32 	%f172, [%rd105];
	add.s32 	%r116, %r115, %r58;
	mul.wide.u32 	%rd106, %r116, 4;
	add.s64 	%rd107, %rd3, %rd106;
	ld.global.f32 	%f173, [%rd107];
	fma.rn.f32 	%f174, %f172, %f173, %f171;
	add.s64 	%rd108, %rd105, %rd95;
	ld.global.f32 	%f175, [%rd108];
	add.s32 	%r117, %r116, %r58;
	mul.wide.u32 	%rd109, %r117, 4;
	add.s64 	%rd110, %rd3, %rd109;
	ld.global.f32 	%f176, [%rd110];
	fma.rn.f32 	%f177, %f175, %f176, %f174;
	add.s64 	%rd111, %rd108, %rd95;
	ld.global.f32 	%f178, [%rd111];
	add.s32 	%r118, %r117, %r58;
	mul.wide.u32 	%rd112, %r118, 4;
	add.s64 	%rd113, %rd3, %rd112;
	ld.global.f32 	%f179, [%rd113];
	fma.rn.f32 	%f180, %f178, %f179, %f177;
	add.s64 	%rd114, %rd111, %rd95;
	ld.global.f32 	%f181, [%rd114];
	add.s32 	%r119, %r118, %r58;
	mul.wide.u32 	%rd115, %r119, 4;
	add.s64 	%rd116, %rd3, %rd115;
	ld.global.f32 	%f182, [%rd116];
	fma.rn.f32 	%f290, %f181, %f182, %f180;
	add.s32 	%r161, %r161, 8;
	setp.ne.s32 	%p31, %r161, %r15;
	mov.u32 	%r163, %r15;
	@%p31 bra 	$L__BB0_48;
$L__BB0_49:
	setp.eq.s32 	%p32, %r7, 0;
	@%p32 bra 	$L__BB0_57;
	add.s32 	%r120, %r7, -1;
	setp.lt.u32 	%p33, %r120, 3;
	@%p33 bra 	$L__BB0_52;
	mad.lo.s32 	%r121, %r163, %r57, %r1;
	mul.wide.s32 	%rd117, %r121, 4;
	add.s64 	%rd118, %rd1, %rd117;
	ld.global.f32 	%f184, [%rd118];
	mad.lo.s32 	%r122, %r163, %r58, %r66;
	mul.wide.u32 	%rd119, %r122, 4;
	add.s64 	%rd120, %rd3, %rd119;
	ld.global.f32 	%f185, [%rd120];
	fma.rn.f32 	%f186, %f184, %f185, %f290;
	mul.wide.s32 	%rd121, %r57, 4;
	add.s64 	%rd122, %rd118, %rd121;
	ld.global.f32 	%f187, [%rd122];
	add.s32 	%r123, %r122, %r58;
	mul.wide.u32 	%rd123, %r123, 4;
	add.s64 	%rd124, %rd3, %rd123;
	ld.global.f32 	%f188, [%rd124];
	fma.rn.f32 	%f189, %f187, %f188, %f186;
	add.s64 	%rd125, %rd122, %rd121;
	ld.global.f32 	%f190, [%rd125];
	add.s32 	%r124, %r123, %r58;
	mul.wide.u32 	%rd126, %r124, 4;
	add.s64 	%rd127, %rd3, %rd126;
	ld.global.f32 	%f191, [%rd127];
	fma.rn.f32 	%f192, %f190, %f191, %f189;
	add.s64 	%rd128, %rd125, %rd121;
	ld.global.f32 	%f193, [%rd128];
	add.s32 	%r125, %r124, %r58;
	mul.wide.u32 	%rd129, %r125, 4;
	add.s64 	%rd130, %rd3, %rd129;
	ld.global.f32 	%f194, [%rd130];
	fma.rn.f32 	%f290, %f193, %f194, %f192;
	add.s32 	%r163, %r163, 4;
$L__BB0_52:
	setp.eq.s32 	%p34, %r8, 0;
	@%p34 bra 	$L__BB0_57;
	setp.eq.s32 	%p35, %r8, 1;
	@%p35 bra 	$L__BB0_55;
	mad.lo.s32 	%r126, %r163, %r57, %r1;
	mul.wide.s32 	%rd131, %r126, 4;
	add.s64 	%rd132, %rd1, %rd131;
	ld.global.f32 	%f196, [%rd132];
	mad.lo.s32 	%r127, %r163, %r58, %r66;
	mul.wide.u32 	%rd133, %r127, 4;
	add.s64 	%rd134, %rd3, %rd133;
	ld.global.f32 	%f197, [%rd134];
	fma.rn.f32 	%f198, %f196, %f197, %f290;
	mul.wide.s32 	%rd135, %r57, 4;
	add.s64 	%rd136, %rd132, %rd135;
	ld.global.f32 	%f199, [%rd136];
	add.s32 	%r128, %r127, %r58;
	mul.wide.u32 	%rd137, %r128, 4;
	add.s64 	%rd138, %rd3, %rd137;
	ld.global.f32 	%f200, [%rd138];
	fma.rn.f32 	%f290, %f199, %f200, %f198;
	add.s32 	%r163, %r163, 2;
$L__BB0_55:
	setp.eq.s32 	%p36, %r16, 0;
	@%p36 bra 	$L__BB0_57;
	mad.lo.s32 	%r129, %r163, %r57, %r1;
	mul.wide.s32 	%rd139, %r129, 4;
	add.s64 	%rd140, %rd1, %rd139;
	ld.global.f32 	%f201, [%rd140];
	mad.lo.s32 	%r130, %r163, %r58, %r66;
	mul.wide.u32 	%rd141, %r130, 4;
	add.s64 	%rd142, %rd3, %rd141;
	ld.global.f32 	%f202, [%rd142];
	fma.rn.f32 	%f290, %f201, %f202, %f290;
$L__BB0_57:
	bar.sync 	0;
	ld.global.f32 	%f253, [%rd4];
	mul.f32 	%f254, %f53, %f253;
	sub.f32 	%f255, %f290, %f254;
	fma.rn.f32 	%f256, %f54, %f255, %f253;
	st.global.f32 	[%rd4], %f256;
$L__BB0_58:
	bar.sync 	0;
	add.s32 	%r145, %r145, 1;
	setp.ne.s32 	%p45, %r145, %r55;
	@%p45 bra 	$L__BB0_2;
$L__BB0_59:
	ret;

}


// ===== COMPILED SASS (sm_100) =====

	.target	sm_100

	.elftype	@"ET_EXEC"


//--------------------- .note.nv.tkinfo           --------------------------
	.section	.note.nv.tkinfo,"",@"SHT_NOTE"
	.sectionflags	@"SHF_NOTE_NV_TKINFO"
	.tkinfo
        /*0018*/ 	.word	0x00000002
        /*0030*/ 	.string	""
        /*0030*/ 	.string	"ptxas"
        /*0030*/ 	.string	"Cuda compilation tools, release 13.0, V13.0.88"
        /*0030*/ 	.string	"Build cuda_13.0.r13.0/compiler.36424714_0"
        /*0030*/ 	.string	"-arch sm_100 -m 64 "



//--------------------- .note.nv.cuinfo           --------------------------
	.section	.note.nv.cuinfo,"",@"SHT_NOTE"
	.sectionflags	@"SHF_NOTE_NV_CUINFO"
        /*0018*/ 	.short	0x0002
        /*001a*/ 	.short	0x0064
        /*001c*/ 	.short	0x0082
	.zero		2


//--------------------- .nv.info                  --------------------------
	.section	.nv.info,"",@"SHT_CUDA_INFO"
	.align	4


	//----- nvinfo : EIATTR_REGCOUNT
	.align		4
        /*0000*/ 	.byte	0x04, 0x2f
        /*0002*/ 	.short	(.L_1 - .L_0)
	.align		4
.L_0:
        /*0004*/ 	.word	index@(_Z10sgd_kernelPfS_S_iffiii)
        /*0008*/ 	.word	0x00000020


	//----- nvinfo : EIATTR_FRAME_SIZE
	.align		4
.L_1:
        /*000c*/ 	.byte	0x04, 0x11
        /*000e*/ 	.short	(.L_3 - .L_2)
	.align		4
.L_2:
        /*0010*/ 	.word	index@(_Z10sgd_kernelPfS_S_iffiii)
        /*0014*/ 	.word	0x00000000


	//----- nvinfo : EIATTR_MIN_STACK_SIZE
	.align		4
.L_3:
        /*0018*/ 	.byte	0x04, 0x12
        /*001a*/ 	.short	(.L_5 - .L_4)
	.align		4
.L_4:
        /*001c*/ 	.word	index@(_Z10sgd_kernelPfS_S_iffiii)
        /*0020*/ 	.word	0x00000000
.L_5:


//--------------------- .nv.compat                --------------------------
	.section	.nv.compat,"",@"SHT_CUDA_COMPAT_INFO"
	.align	4
        /*0000*/ 	.byte	0x02, 0x09, 0x00, 0x00, 0x02, 0x02, 0x01, 0x00, 0x02, 0x05, 0x05, 0x00, 0x03, 0x07, 0x01, 0x01
        /*0010*/ 	.byte	0x02, 0x03, 0x00, 0x00, 0x02, 0x06, 0x01, 0x00, 0x04, 0x0b, 0x08, 0x00, 0x09, 0x00, 0x00, 0x00
        /*0020*/ 	.byte	0x00, 0x00, 0x00, 0x00


//--------------------- .nv.info._Z10sgd_kernelPfS_S_iffiii --------------------------
	.section	.nv.info._Z10sgd_kernelPfS_S_iffiii,"",@"SHT_CUDA_INFO"
	.sectionflags	@""
	.align	4


	//----- nvinfo : EIATTR_CUDA_API_VERSION
	.align		4
        /*0000*/ 	.byte	0x04, 0x37
        /*0002*/ 	.short	(.L_7 - .L_6)
.L_6:
        /*0004*/ 	.word	0x00000082


	//----- nvinfo : EIATTR_KPARAM_INFO
	.align		4
.L_7:
        /*0008*/ 	.byte	0x04, 0x17
        /*000a*/ 	.short	(.L_9 - .L_8)
.L_8:
        /*000c*/ 	.word	0x00000000
        /*0010*/ 	.short	0x0008
        /*0012*/ 	.short	0x002c
        /*0014*/ 	.byte	0x00, 0xf0, 0x11, 0x00


	//----- nvinfo : EIATTR_KPARAM_INFO
	.align		4
.L_9:
        /*0018*/ 	.byte	0x04, 0x17
        /*001a*/ 	.short	(.L_11 - .L_10)
.L_10:
        /*001c*/ 	.word	0x00000000
        /*0020*/ 	.short	0x0007
        /*0022*/ 	.short	0x0028
        /*0024*/ 	.byte	0x00, 0xf0, 0x11, 0x00


	//----- nvinfo : EIATTR_KPARAM_INFO
	.align		4
.L_11:
        /*0028*/ 	.byte	0x04, 0x17
        /*002a*/ 	.short	(.L_13 - .L_12)
.L_12:
        /*002c*/ 	.word	0x00000000
        /*0030*/ 	.short	0x0006
        /*0032*/ 	.short	0x0024
        /*0034*/ 	.byte	0x00, 0xf0, 0x11, 0x00


	//----- nvinfo : EIATTR_KPARAM_INFO
	.align		4
.L_13:
        /*0038*/ 	.byte	0x04, 0x17
        /*003a*/ 	.short	(.L_15 - .L_14)
.L_14:
        /*003c*/ 	.word	0x00000000
        /*0040*/ 	.short	0x0005
        /*0042*/ 	.short	0x0020
        /*0044*/ 	.byte	0x00, 0xf0, 0x11, 0x00


	//----- nvinfo : EIATTR_KPARAM_INFO
	.align		4
.L_15:
        /*0048*/ 	.byte	0x04, 0x17
        /*004a*/ 	.short	(.L_17 - .L_16)
.L_16:
        /*004c*/ 	.word	0x00000000
        /*0050*/ 	.short	0x0004
        /*0052*/ 	.short	0x001c
        /*0054*/ 	.byte	0x00, 0xf0, 0x11, 0x00


	//----- nvinfo : EIATTR_KPARAM_INFO
	.align		4
.L_17:
        /*0058*/ 	.byte	0x04, 0x17
        /*005a*/ 	.short	(.L_19 - .L_18)
.L_18:
        /*005c*/ 	.word	0x00000000
        /*0060*/ 	.short	0x0003
        /*0062*/ 	.short	0x0018
        /*0064*/ 	.byte	0x00, 0xf0, 0x11, 0x00


	//----- nvinfo : EIATTR_KPARAM_INFO
	.align		4
.L_19:
        /*0068*/ 	.byte	0x04, 0x17
        /*006a*/ 	.short	(.L_21 - .L_20)
.L_20:
        /*006c*/ 	.word	0x00000000
        /*0070*/ 	.short	0x0002
        /*0072*/ 	.short	0x0010
        /*0074*/ 	.byte	0x00, 0xf5, 0x21, 0x00


	//----- nvinfo : EIATTR_KPARAM_INFO
	.align		4
.L_21:
        /*0078*/ 	.byte	0x04, 0x17
        /*007a*/ 	.short	(.L_23 - .L_22)
.L_22:
        /*007c*/ 	.word	0x00000000
        /*0080*/ 	.short	0x0001
        /*0082*/ 	.short	0x0008
        /*0084*/ 	.byte	0x00, 0xf5, 0x21, 0x00


	//----- nvinfo : EIATTR_KPARAM_INFO
	.align		4
.L_23:
        /*0088*/ 	.byte	0x04, 0x17
        /*008a*/ 	.short	(.L_25 - .L_24)
.L_24:
        /*008c*/ 	.word	0x00000000
        /*0090*/ 	.short	0x0000
        /*0092*/ 	.short	0x0000
        /*0094*/ 	.byte	0x00, 0xf5, 0x21, 0x00


	//----- nvinfo : EIATTR_SPARSE_MMA_MASK
	.align		4
.L_25:
        /*0098*/ 	.byte	0x03, 0x50
        /*009a*/ 	.short	0x0000


	//----- nvinfo : EIATTR_MAXREG_COUNT
	.align		4
        /*009c*/ 	.byte	0x03, 0x1b
        /*009e*/ 	.short	0x00ff


	//----- nvinfo : EIATTR_NUM_BARRIERS
	.align		4
        /*00a0*/ 	.byte	0x02, 0x4c
        /*00a2*/ 	.byte	0x01
	.zero		1


	//----- nvinfo : EIATTR_MERCURY_ISA_VERSION
	.align		4
        /*00a4*/ 	.byte	0x03, 0x5f
        /*00a6*/ 	.short	0x0101


	//----- nvinfo : EIATTR_VRC_CTA_INIT_COUNT
	.align		4
        /*00a8*/ 	.byte	0x02, 0x4a
	.zero		1
	.zero		1


	//----- nvinfo : EIATTR_EXIT_INSTR_OFFSETS
	.align		4
        /*00ac*/ 	.byte	0x04, 0x1c
        /*00ae*/ 	.short	(.L_27 - .L_26)


	//   ....[0]....
.L_26:
        /*00b0*/ 	.word	0x00000030


	//   ....[1]....
        /*00b4*/ 	.word	0x000025c0


	//----- nvinfo : EIATTR_CRS_STACK_SIZE
	.align		4
.L_27:
        /*00b8*/ 	.byte	0x04, 0x1e
        /*00ba*/ 	.short	(.L_29 - .L_28)
.L_28:
        /*00bc*/ 	.word	0x00000000


	//----- nvinfo : EIATTR_CBANK_PARAM_SIZE
	.align		4
.L_29:
        /*00c0*/ 	.byte	0x03, 0x19
        /*00c2*/ 	.short	0x0030


	//----- nvinfo : EIATTR_PARAM_CBANK
	.align		4
        /*00c4*/ 	.byte	0x04, 0x0a
        /*00c6*/ 	.short	(.L_31 - .L_30)
	.align		4
.L_30:
        /*00c8*/ 	.word	index@(.nv.constant0._Z10sgd_kernelPfS_S_iffiii)
        /*00cc*/ 	.short	0x0380
        /*00ce*/ 	.short	0x0030


	//----- nvinfo : EIATTR_SW_WAR
	.align		4
.L_31:
        /*00d0*/ 	.byte	0x04, 0x36
        /*00d2*/ 	.short	(.L_33 - .L_32)
.L_32:
        /*00d4*/ 	.word	0x00000008
.L_33:


//--------------------- .nv.callgraph             --------------------------
	.section	.nv.callgraph,"",@"SHT_CUDA_CALLGRAPH"
	.align	4
	.sectionentsize	8
	.align		4
        /*0000*/ 	.word	0x00000000
	.align		4
        /*0004*/ 	.word	0xffffffff
	.align		4
        /*0008*/ 	.word	0x00000000
	.align		4
        /*000c*/ 	.word	0xfffffffe
	.align		4
        /*0010*/ 	.word	0x00000000
	.align		4
        /*0014*/ 	.word	0xfffffffd
	.align		4
        /*0018*/ 	.word	0x00000000
	.align		4
        /*001c*/ 	.word	0xfffffffc


//--------------------- .text._Z10sgd_kernelPfS_S_iffiii --------------------------
	.section	.text._Z10sgd_kernelPfS_S_iffiii,"ax",@progbits
	.align	128
        .global         _Z10sgd_kernelPfS_S_iffiii
        .type           _Z10sgd_kernelPfS_S_iffiii,@function
        .size           _Z10sgd_kernelPfS_S_iffiii,(.L_x_29 - _Z10sgd_kernelPfS_S_iffiii)
        .other          _Z10sgd_kernelPfS_S_iffiii,@"STO_CUDA_ENTRY STV_DEFAULT"
_Z10sgd_kernelPfS_S_iffiii:
.text._Z10sgd_kernelPfS_S_iffiii:
[----:B------:R-:W-:Y:S08]  /*0000*/  LDC R1, c[0x0][0x37c] ;  /* 0x0000df00ff017b82 */ /* 0x000ff00000000800 */
[----:B------:R-:W0:Y:S02]  /*0010*/  LDC R0, c[0x0][0x398] ;  /* 0x0000e600ff007b82 */ /* 0x000e240000000800 */
[----:B0-----:R-:W-:-:S13]  /*0020*/  ISETP.GE.AND P0, PT, R0, 0x1, PT ;  /* 0x000000010000780c */ /* 0x001fda0003f06270 */
[----:B------:R-:W-:Y:S05]  /*0030*/  @!P0 EXIT ;  /* 0x000000000000894d */ /* 0x000fea0003800000 */
[----:B------:R-:W0:Y:S01]  /*0040*/  S2R R5, SR_TID.Y ;  /* 0x0000000000057919 */ /* 0x000e220000002200 */
[----:B------:R-:W1:Y:S01]  /*0050*/  LDC R2, c[0x0][0x360] ;  /* 0x0000d800ff027b82 */ /* 0x000e620000000800 */
[----:B------:R-:W2:Y:S01]  /*0060*/  LDCU.64 UR14, c[0x0][0x3a8] ;  /* 0x00007500ff0e77ac */ /* 0x000ea20008000a00 */
[----:B------:R-:W1:Y:S01]  /*0070*/  S2R R3, SR_TID.X ;  /* 0x0000000000037919 */ /* 0x000e620000002100 */
[----:B------:R-:W3:Y:S05]  /*0080*/  LDCU UR6, c[0x0][0x3a4] ;  /* 0x00007480ff0677ac */ /* 0x000eea0008000800 */
[----:B------:R-:W0:Y:S01]  /*0090*/  S2UR UR4, SR_CTAID.Y ;  /* 0x00000000000479c3 */ /* 0x000e220000002600 */
[----:B------:R-:W4:Y:S07]  /*00a0*/  LDCU.64 UR8, c[0x0][0x358] ;  /* 0x00006b00ff0877ac */ /* 0x000f2e0008000a00 */
[----:B------:R-:W0:Y:S01]  /*00b0*/  LDC R0, c[0x0][0x364] ;  /* 0x0000d900ff007b82 */ /* 0x000e220000000800 */
[----:B--2---:R-:W-:-:S02]  /*00c0*/  UIADD3 UR7, UPT, UPT, UR15, -0x1, URZ ;  /* 0xffffffff0f077890 */ /* 0x004fc4000fffe0ff */
[----:B------:R-:W-:Y:S02]  /*00d0*/  ULOP3.LUT UR10, UR15, 0x7, URZ, 0xc0, !UPT ;  /* 0x000000070f0a7892 */ /* 0x000fe4000f8ec0ff */
[----:B------:R-:W-:-:S03]  /*00e0*/  ULOP3.LUT UR11, UR15, 0x3, URZ, 0xc0, !UPT ;  /* 0x000000030f0b7892 */ /* 0x000fc6000f8ec0ff */
[----:B------:R-:W1:Y:S01]  /*00f0*/  S2UR UR5, SR_CTAID.X ;  /* 0x00000000000579c3 */ /* 0x000e620000002500 */
[----:B------:R-:W-:Y:S02]  /*0100*/  ULOP3.LUT UR12, UR15, 0x7ffffff8, URZ, 0xc0, !UPT ;  /* 0x7ffffff80f0c7892 */ /* 0x000fe4000f8ec0ff */
[----:B------:R-:W-:Y:S01]  /*0110*/  ULOP3.LUT UR13, UR15, 0x1, URZ, 0xc0, !UPT ;  /* 0x000000010f0d7892 */ /* 0x000fe2000f8ec0ff */
[----:B0-----:R-:W-:Y:S01]  /*0120*/  IMAD R0, R0, UR4, R5 ;  /* 0x0000000400007c24 */ /* 0x001fe2000f8e0205 */
[----:B------:R-:W-:-:S03]  /*0130*/  UIADD3 UR4, UPT, UPT, UR14, -0x1, URZ ;  /* 0xffffffff0e047890 */ /* 0x000fc6000fffe0ff */
[C---:B------:R-:W-:Y:S01]  /*0140*/  IMAD R4, R0.reuse, UR15, RZ ;  /* 0x0000000f00047c24 */ /* 0x040fe2000f8e02ff */
[C---:B---3--:R-:W-:Y:S01]  /*0150*/  ISETP.GE.AND P0, PT, R0.reuse, UR6, PT ;  /* 0x0000000600007c0c */ /* 0x048fe2000bf06270 */
[C---:B------:R-:W-:Y:S01]  /*0160*/  IMAD R5, R0.reuse, UR14, RZ ;  /* 0x0000000e00057c24 */ /* 0x040fe2000f8e02ff */
[----:B------:R-:W-:Y:S01]  /*0170*/  ISETP.GE.AND P1, PT, R0, UR15, PT ;  /* 0x0000000f00007c0c */ /* 0x000fe2000bf26270 */
[----:B-1----:R-:W-:Y:S01]  /*0180*/  IMAD R2, R2, UR5, R3 ;  /* 0x0000000502027c24 */ /* 0x002fe2000f8e0203 */
[----:B------:R-:W-:Y:S02]  /*0190*/  UISETP.GE.U32.AND UP0, UPT, UR4, 0x7, UPT ;  /* 0x000000070400788c */ /* 0x000fe4000bf06070 */
[----:B------:R-:W-:Y:S01]  /*01a0*/  ULOP3.LUT UR6, UR6, 0x7ffffff8, URZ, 0xc0, !UPT ;  /* 0x7ffffff806067892 */ /* 0x000fe2000f8ec0ff */
[C---:B------:R-:W-:Y:S01]  /*01b0*/  IMAD R3, R2.reuse, UR14, RZ ;  /* 0x0000000e02037c24 */ /* 0x040fe2000f8e02ff */
[C---:B------:R-:W-:Y:S01]  /*01c0*/  ISETP.LT.AND P0, PT, R2.reuse, UR15, !P0 ;  /* 0x0000000f02007c0c */ /* 0x040fe2000c701270 */
[----:B------:R-:W-:Y:S01]  /*01d0*/  UMOV UR4, URZ ;  /* 0x000000ff00047c82 */ /* 0x000fe20008000000 */
[----:B----4-:R-:W-:-:S13]  /*01e0*/  ISETP.LT.AND P1, PT, R2, UR14, !P1 ;  /* 0x0000000e02007c0c */ /* 0x010fda000cf21270 */
.L_x_27:
[----:B0-----:R-:W0:Y:S01]  /*01f0*/  LDCU UR5, c[0x0][0x398] ;  /* 0x00007300ff0577ac */ /* 0x001e220008000800 */
[----:B------:R-:W-:-:S04]  /*0200*/  UIADD3 UR4, UPT, UPT, UR4, 0x1, URZ ;  /* 0x0000000104047890 */ /* 0x000fc8000fffe0ff */
[----:B0-----:R-:W-:Y:S01]  /*0210*/  UISETP.NE.AND UP1, UPT, UR4, UR5, UPT ;  /* 0x000000050400728c */ /* 0x001fe2000bf25270 */
[----:B-1----:R-:W-:Y:S10]  /*0220*/  @!P0 BRA `(.L_x_0) ;  /* 0x0000001000488947 */ /* 0x002ff40003800000 */
[----:B------:R-:W0:Y:S01]  /*0230*/  LDC R7, c[0x0][0x3a8] ;  /* 0x0000ea00ff077b82 */ /* 0x000e220000000800 */
[----:B------:R-:W-:Y:S01]  /*0240*/  HFMA2 R6, -RZ, RZ, 0, 0 ;  /* 0x00000000ff067431 */ /* 0x000fe200000001ff */
[----:B0-----:R-:W-:-:S13]  /*0250*/  ISETP.GE.AND P2, PT, R7, 0x1, PT ;  /* 0x000000010700780c */ /* 0x001fda0003f46270 */
[----:B------:R-:W-:Y:S05]  /*0260*/  @!P2 BRA `(.L_x_1) ;  /* 0x00000010000ca947 */ /* 0x000fea0003800000 */
[----:B------:R-:W0:Y:S02]  /*0270*/  LDCU UR5, c[0x0][0x3ac] ;  /* 0x00007580ff0577ac */ /* 0x000e240008000800 */
[----:B0-----:R-:W-:-:S09]  /*0280*/  UISETP.GE.AND UP2, UPT, UR5, 0x1, UPT ;  /* 0x000000010500788c */ /* 0x001fd2000bf46270 */
[----:B------:R-:W-:Y:S05]  /*0290*/  BRA.U !UP2, `(.L_x_2) ;  /* 0x000000090a447547 */ /* 0x000fea000b800000 */
[----:B------:R-:W-:Y:S01]  /*02a0*/  MOV R6, RZ ;  /* 0x000000ff00067202 */ /* 0x000fe20000000f00 */
[----:B------:R-:W-:-:S06]  /*02b0*/  UMOV UR5, URZ ;  /* 0x000000ff00057c82 */ /* 0x000fcc0008000000 */
.L_x_8:
[----:B------:R-:W-:Y:S01]  /*02c0*/  UISETP.GE.U32.AND UP2, UPT, UR7, 0x7, UPT ;  /* 0x000000070700788c */ /* 0x000fe2000bf46070 */
[----:B------:R-:W-:Y:S01]  /*02d0*/  HFMA2 R23, -RZ, RZ, 0, 0 ;  /* 0x00000000ff177431 */ /* 0x000fe200000001ff */
[----:B------:R-:W-:-:S07]  /*02e0*/  MOV R7, RZ ;  /* 0x000000ff00077202 */ /* 0x000fce0000000f00 */
[----:B------:R-:W-:Y:S05]  /*02f0*/  BRA.U !UP2, `(.L_x_3) ;  /* 0x000000010acc7547 */ /* 0x000fea000b800000 */
[----:B------:R-:W-:Y:S02]  /*0300*/  MOV R23, RZ ;  /* 0x000000ff00177202 */ /* 0x000fe40000000f00 */
[----:B------:R-:W-:-:S07]  /*0310*/  MOV R7, RZ ;  /* 0x000000ff00077202 */ /* 0x000fce0000000f00 */
.L_x_4:
[----:B------:R-:W0:Y:S01]  /*0320*/  LDC R24, c[0x0][0x3a8] ;  /* 0x0000ea00ff187b82 */ /* 0x000e220000000800 */
[----:B------:R-:W-:-:S07]  /*0330*/  IADD3 R9, PT, PT, R4, R7, RZ ;  /* 0x0000000704097210 */ /* 0x000fce0007ffe0ff */
[----:B------:R-:W1:Y:S08]  /*0340*/  LDC.64 R12, c[0x0][0x390] ;  /* 0x0000e400ff0c7b82 */ /* 0x000e700000000a00 */
[----:B------:R-:W2:Y:S01]  /*0350*/  LDC.64 R14, c[0x0][0x388] ;  /* 0x0000e200ff0e7b82 */ /* 0x000ea20000000a00 */
[----:B0-----:R-:W-:-:S04]  /*0360*/  IMAD R11, R7, R24, UR5 ;  /* 0x00000005070b7e24 */ /* 0x001fc8000f8e0218 */
[----:B-1----:R-:W-:-:S06]  /*0370*/  IMAD.WIDE.U32 R26, R11, 0x4, R12 ;  /* 0x000000040b1a7825 */ /* 0x002fcc00078e000c */
[----:B------:R0:W3:Y:S01]  /*0380*/  LDG.E R26, desc[UR8][R26.64] ;  /* 0x000000081a1a7981 */ /* 0x0000e2000c1e1900 */
[----:B--2---:R-:W-:-:S05]  /*0390*/  IMAD.WIDE.U32 R14, R9, 0x4, R14 ;  /* 0x00000004090e7825 */ /* 0x004fca00078e000e */
[----:B------:R-:W3:Y:S01]  /*03a0*/  LDG.E R28, desc[UR8][R14.64] ;  /* 0x000000080e1c7981 */ /* 0x000ee2000c1e1900 */
[----:B------:R-:W-:-:S03]  /*03b0*/  IADD3 R17, PT, PT, R11, R24, RZ ;  /* 0x000000180b117210 */ /* 0x000fc60007ffe0ff */
[----:B------:R-:W2:Y:S01]  /*03c0*/  LDG.E R21, desc[UR8][R14.64+0x4] ;  /* 0x000004080e157981 */ /* 0x000ea2000c1e1900 */
[CC--:B------:R-:W-:Y:S01]  /*03d0*/  IADD3 R25, PT, PT, R17.reuse, R24.reuse, RZ ;  /* 0x0000001811197210 */ /* 0x0c0fe20007ffe0ff */
[----:B------:R-:W-:Y:S02]  /*03e0*/  IMAD.WIDE.U32 R16, R17, 0x4, R12 ;  /* 0x0000000411107825 */ /* 0x000fe400078e000c */
[----:B------:R-:W4:Y:S01]  /*03f0*/  LDG.E R20, desc[UR8][R14.64+0x8] ;  /* 0x000008080e147981 */ /* 0x000f22000c1e1900 */
[----:B0-----:R-:W-:-:S03]  /*0400*/  IADD3 R27, PT, PT, R25, R24, RZ ;  /* 0x00000018191b7210 */ /* 0x001fc60007ffe0ff */
[----:B------:R-:W5:Y:S04]  /*0410*/  LDG.E R19, desc[UR8][R14.64+0xc] ;  /* 0x00000c080e137981 */ /* 0x000f68000c1e1900 */
[----:B------:R-:W5:Y:S04]  /*0420*/  LDG.E R11, desc[UR8][R14.64+0x10] ;  /* 0x000010080e0b7981 */ /* 0x000f68000c1e1900 */
[----:B------:R-:W5:Y:S04]  /*0430*/  LDG.E R10, desc[UR8][R14.64+0x14] ;  /* 0x000014080e0a7981 */ /* 0x000f68000c1e1900 */
[----:B------:R-:W5:Y:S04]  /*0440*/  LDG.E R9, desc[UR8][R14.64+0x18] ;  /* 0x000018080e097981 */ /* 0x000f68000c1e1900 */
[----:B------:R0:W5:Y:S04]  /*0450*/  LDG.E R8, desc[UR8][R14.64+0x1c] ;  /* 0x00001c080e087981 */ /* 0x000168000c1e1900 */
[----:B------:R1:W2:Y:S01]  /*0460*/  LDG.E R18, desc[UR8][R16.64] ;  /* 0x0000000810127981 */ /* 0x0002a2000c1e1900 */
[----:B0-----:R-:W-:Y:S01]  /*0470*/  IMAD.WIDE.U32 R14, R25, 0x4, R12 ;  /* 0x00000004190e7825 */ /* 0x001fe200078e000c */
[----:B------:R-:W-:-:S04]  /*0480*/  IADD3 R25, PT, PT, R27, R24, RZ ;  /* 0x000000181b197210 */ /* 0x000fc80007ffe0ff */
[----:B------:R0:W4:Y:S01]  /*0490*/  LDG.E R22, desc[UR8][R14.64] ;  /* 0x000000080e167981 */ /* 0x000122000c1e1900 */
[C---:B-1----:R-:W-:Y:S01]  /*04a0*/  IMAD.WIDE.U32 R16, R25.reuse, 0x4, R12 ;  /* 0x0000000419107825 */ /* 0x042fe200078e000c */
[----:B------:R-:W-:-:S03]  /*04b0*/  IADD3 R25, PT, PT, R25, R24, RZ ;  /* 0x0000001819197210 */ /* 0x000fc60007ffe0ff */
[----:B0-----:R-:W-:Y:S01]  /*04c0*/  IMAD.WIDE.U32 R14, R27, 0x4, R12 ;  /* 0x000000041b0e7825 */ /* 0x001fe200078e000c */
[----:B------:R-:W-:-:S04]  /*04d0*/  IADD3 R27, PT, PT, R25, R24, RZ ;  /* 0x00000018191b7210 */ /* 0x000fc80007ffe0ff */
[----:B------:R-:W-:Y:S01]  /*04e0*/  IADD3 R29, PT, PT, R27, R24, RZ ;  /* 0x000000181b1d7210 */ /* 0x000fe20007ffe0ff */
[----:B---3--:R-:W-:Y:S02]  /*04f0*/  FFMA R23, R28, R26, R23 ;  /* 0x0000001a1c177223 */ /* 0x008fe40000000017 */
[----:B------:R0:W5:Y:S04]  /*0500*/  LDG.E R26, desc[UR8][R14.64] ;  /* 0x000000080e1a7981 */ /* 0x000168000c1e1900 */
[----:B------:R-:W3:Y:S01]  /*0510*/  LDG.E R28, desc[UR8][R16.64] ;  /* 0x00000008101c7981 */ /* 0x000ee2000c1e1900 */
[----:B0-----:R-:W-:-:S05]  /*0520*/  IMAD.WIDE.U32 R14, R25, 0x4, R12 ;  /* 0x00000004190e7825 */ /* 0x001fca00078e000c */
[----:B------:R0:W3:Y:S02]  /*0530*/  LDG.E R25, desc[UR8][R14.64] ;  /* 0x000000080e197981 */ /* 0x0000e4000c1e1900 */
[----:B0-----:R-:W-:-:S04]  /*0540*/  IMAD.WIDE.U32 R14, R27, 0x4, R12 ;  /* 0x000000041b0e7825 */ /* 0x001fc800078e000c */
[----:B------:R-:W-:Y:S01]  /*0550*/  IMAD.WIDE.U32 R12, R29, 0x4, R12 ;  /* 0x000000041d0c7825 */ /* 0x000fe200078e000c */
[----:B------:R-:W3:Y:S05]  /*0560*/  LDG.E R24, desc[UR8][R14.64] ;  /* 0x000000080e187981 */ /* 0x000eea000c1e1900 */
[----:B------:R-:W3:Y:S01]  /*0570*/  LDG.E R12, desc[UR8][R12.64] ;  /* 0x000000080c0c7981 */ /* 0x000ee2000c1e1900 */
[----:B--2---:R-:W-:Y:S01]  /*0580*/  FFMA R21, R21, R18, R23 ;  /* 0x0000001215157223 */ /* 0x004fe20000000017 */
[----:B------:R-:W-:-:S03]  /*0590*/  IADD3 R7, PT, PT, R7, 0x8, RZ ;  /* 0x0000000807077810 */ /* 0x000fc60007ffe0ff */
[----:B----4-:R-:W-:Y:S01]  /*05a0*/  FFMA R20, R20, R22, R21 ;  /* 0x0000001614147223 */ /* 0x010fe20000000015 */
[----:B------:R-:W-:-:S03]  /*05b0*/  ISETP.NE.AND P2, PT, R7, UR12, PT ;  /* 0x0000000c07007c0c */ /* 0x000fc6000bf45270 */
[----:B-----5:R-:W-:-:S04]  /*05c0*/  FFMA R20, R19, R26, R20 ;  /* 0x0000001a13147223 */ /* 0x020fc80000000014 */
[----:B---3--:R-:W-:-:S04]  /*05d0*/  FFMA R11, R11, R28, R20 ;  /* 0x0000001c0b0b7223 */ /* 0x008fc80000000014 */
[----:B------:R-:W-:-:S04]  /*05e0*/  FFMA R10, R10, R25, R11 ;  /* 0x000000190a0a7223 */ /* 0x000fc8000000000b */
[----:B------:R-:W-:-:S04]  /*05f0*/  FFMA R9, R9, R24, R10 ;  /* 0x0000001809097223 */ /* 0x000fc8000000000a */
[----:B------:R-:W-:Y:S01]  /*0600*/  FFMA R23, R8, R12, R9 ;  /* 0x0000000c08177223 */ /* 0x000fe20000000009 */
[----:B------:R-:W-:Y:S06]  /*0610*/  @P2 BRA `(.L_x_4) ;  /* 0xfffffffc00402947 */ /* 0x000fec000383ffff */
[----:B------:R-:W-:-:S07]  /*0620*/  MOV R7, UR12 ;  /* 0x0000000c00077c02 */ /* 0x000fce0008000f00 */
.L_x_3:
[----:B------:R-:W-:-:S09]  /*0630*/  UISETP.NE.AND UP2, UPT, UR10, URZ, UPT ;  /* 0x000000ff0a00728c */ /* 0x000fd2000bf45270 */
[----:B------:R-:W-:Y:S05]  /*0640*/  BRA.U !UP2, `(.L_x_5) ;  /* 0x000000050a1c7547 */ /* 0x000fea000b800000 */
[----:B------:R-:W-:Y:S02]  /*0650*/  UIADD3 UR14, UPT, UPT, UR10, -0x1, URZ ;  /* 0xffffffff0a0e7890 */ /* 0x000fe4000fffe0ff */
[----:B------:R-:W-:Y:S02]  /*0660*/  UISETP.NE.AND UP3, UPT, UR11, URZ, UPT ;  /* 0x000000ff0b00728c */ /* 0x000fe4000bf65270 */
[----:B------:R-:W-:-:S09]  /*0670*/  UISETP.GE.U32.AND UP2, UPT, UR14, 0x3, UPT ;  /* 0x000000030e00788c */ /* 0x000fd2000bf46070 */
[----:B------:R-:W-:Y:S05]  /*0680*/  BRA.U !UP2, `(.L_x_6) ;  /* 0x000000010a7c7547 */ /* 0x000fea000b800000 */
[----:B------:R-:W0:Y:S01]  /*0690*/  LDC R14, c[0x0][0x3a8] ;  /* 0x0000ea00ff0e7b82 */ /* 0x000e220000000800 */
[----:B------:R-:W1:Y:S01]  /*06a0*/  LDCU.64 UR14, c[0x0][0x388] ;  /* 0x00007100ff0e77ac */ /* 0x000e620008000a00 */
[CC--:B------:R-:W-:Y:S02]  /*06b0*/  IADD3 R12, P2, PT, R4.reuse, R7.reuse, RZ ;  /* 0x00000007040c7210 */ /* 0x0c0fe40007f5e0ff */
[----:B------:R-:W-:Y:S02]  /*06c0*/  IADD3 R9, PT, PT, R4, R7, RZ ;  /* 0x0000000704097210 */ /* 0x000fe40007ffe0ff */
[----:B------:R-:W-:Y:S02]  /*06d0*/  IADD3.X R15, PT, PT, RZ, RZ, RZ, P2, !PT ;  /* 0x000000ffff0f7210 */ /* 0x000fe400017fe4ff */
[----:B------:R-:W2:Y:S08]  /*06e0*/  LDC.64 R16, c[0x0][0x388] ;  /* 0x0000e200ff107b82 */ /* 0x000eb00000000a00 */
[----:B------:R-:W3:Y:S01]  /*06f0*/  LDC.64 R10, c[0x0][0x390] ;  /* 0x0000e400ff0a7b82 */ /* 0x000ee20000000a00 */
[----:B-1----:R-:W-:Y:S01]  /*0700*/  LEA R8, P2, R12, UR14, 0x2 ;  /* 0x0000000e0c087c11 */ /* 0x002fe2000f8410ff */
[----:B0-----:R-:W-:-:S05]  /*0710*/  IMAD R19, R7, R14, UR5 ;  /* 0x0000000507137e24 */ /* 0x001fca000f8e020e */
[-C--:B------:R-:W-:Y:S01]  /*0720*/  IADD3 R13, PT, PT, R19, R14.reuse, RZ ;  /* 0x0000000e130d7210 */ /* 0x080fe20007ffe0ff */
[----:B--2---:R-:W-:Y:S01]  /*0730*/  IMAD.WIDE.U32 R16, R9, 0x4, R16 ;  /* 0x0000000409107825 */ /* 0x004fe200078e0010 */
[----:B------:R-:W-:Y:S02]  /*0740*/  LEA.HI.X R9, R12, UR15, R15, 0x2, P2 ;  /* 0x0000000f0c097c11 */ /* 0x000fe400090f140f */
[----:B------:R-:W-:-:S03]  /*0750*/  IADD3 R15, PT, PT, R13, R14, RZ ;  /* 0x0000000e0d0f7210 */ /* 0x000fc60007ffe0ff */
[----:B------:R-:W2:Y:S01]  /*0760*/  LDG.E R16, desc[UR8][R16.64] ;  /* 0x0000000810107981 */ /* 0x000ea2000c1e1900 */
[--C-:B---3--:R-:W-:Y:S01]  /*0770*/  IMAD.WIDE.U32 R18, R19, 0x4, R10.reuse ;  /* 0x0000000413127825 */ /* 0x108fe200078e000a */
[----:B------:R-:W-:Y:S02]  /*0780*/  IADD3 R25, PT, PT, R15, R14, RZ ;  /* 0x0000000e0f197210 */ /* 0x000fe40007ffe0ff */
[----:B------:R-:W3:Y:S01]  /*0790*/  LDG.E R21, desc[UR8][R8.64+0x4] ;  /* 0x0000040808157981 */ /* 0x000ee2000c1e1900 */
[----:B------:R-:W-:-:S03]  /*07a0*/  IMAD.WIDE.U32 R12, R13, 0x4, R10 ;  /* 0x000000040d0c7825 */ /* 0x000fc600078e000a */
[----:B------:R-:W2:Y:S01]  /*07b0*/  LDG.E R18, desc[UR8][R18.64] ;  /* 0x0000000812127981 */ /* 0x000ea2000c1e1900 */
[----:B------:R-:W-:-:S03]  /*07c0*/  IMAD.WIDE.U32 R14, R15, 0x4, R10 ;  /* 0x000000040f0e7825 */ /* 0x000fc600078e000a */
[----:B------:R-:W3:Y:S01]  /*07d0*/  LDG.E R12, desc[UR8][R12.64] ;  /* 0x000000080c0c7981 */ /* 0x000ee2000c1e1900 */
[----:B------:R-:W-:-:S03]  /*07e0*/  IMAD.WIDE.U32 R10, R25, 0x4, R10 ;  /* 0x00000004190a7825 */ /* 0x000fc600078e000a */
[----:B------:R-:W4:Y:S04]  /*07f0*/  LDG.E R14, desc[UR8][R14.64] ;  /* 0x000000080e0e7981 */ /* 0x000f28000c1e1900 */
[----:B------:R-:W4:Y:S04]  /*0800*/  LDG.E R25, desc[UR8][R8.64+0x8] ;  /* 0x0000080808197981 */ /* 0x000f28000c1e1900 */
[----:B------:R-:W5:Y:S04]  /*0810*/  LDG.E R27, desc[UR8][R8.64+0xc] ;  /* 0x00000c08081b7981 */ /* 0x000f68000c1e1900 */
[----:B------:R-:W5:Y:S01]  /*0820*/  LDG.E R10, desc[UR8][R10.64] ;  /* 0x000000080a0a7981 */ /* 0x000f62000c1e1900 */
[----:B------:R-:W-:Y:S01]  /*0830*/  IADD3 R7, PT, PT, R7, 0x4, RZ ;  /* 0x0000000407077810 */ /* 0x000fe20007ffe0ff */
[----:B--2---:R-:W-:-:S04]  /*0840*/  FFMA R16, R16, R18, R23 ;  /* 0x0000001210107223 */ /* 0x004fc80000000017 */
[----:B---3--:R-:W-:-:S04]  /*0850*/  FFMA R16, R21, R12, R16 ;  /* 0x0000000c15107223 */ /* 0x008fc80000000010 */
[----:B----4-:R-:W-:-:S04]  /*0860*/  FFMA R16, R25, R14, R16 ;  /* 0x0000000e19107223 */ /* 0x010fc80000000010 */
[----:B-----5:R-:W-:-:S07]  /*0870*/  FFMA R23, R27, R10, R16 ;  /* 0x0000000a1b177223 */ /* 0x020fce0000000010 */
.L_x_6:
[----:B------:R-:W-:Y:S05]  /*0880*/  BRA.U !UP3, `(.L_x_5) ;  /* 0x000000010b8c7547 */ /* 0x000fea000b800000 */
[----:B------:R-:W-:Y:S02]  /*0890*/  UISETP.NE.AND UP2, UPT, UR11, 0x1, UPT ;  /* 0x000000010b00788c */ /* 0x000fe4000bf45270 */
[----:B------:R-:W-:-:S07]  /*08a0*/  UISETP.NE.AND UP3, UPT, UR13, URZ, UPT ;  /* 0x000000ff0d00728c */ /* 0x000fce000bf65270 */
[----:B------:R-:W-:Y:S05]  /*08b0*/  BRA.U !UP2, `(.L_x_7) ;  /* 0x000000010a547547 */ /* 0x000fea000b800000 */
[----:B------:R-:W0:Y:S01]  /*08c0*/  LDC R14, c[0x0][0x3a8] ;  /* 0x0000ea00ff0e7b82 */ /* 0x000e220000000800 */
[----:B------:R-:W1:Y:S01]  /*08d0*/  LDCU.64 UR14, c[0x0][0x388] ;  /* 0x00007100ff0e77ac */ /* 0x000e620008000a00 */
[CC--:B------:R-:W-:Y:S02]  /*08e0*/  IADD3 R11, PT, PT, R4.reuse, R7.reuse, RZ ;  /* 0x00000007040b7210 */ /* 0x0c0fe40007ffe0ff */
[----:B------:R-:W-:-:S04]  /*08f0*/  IADD3 R16, P2, PT, R4, R7, RZ ;  /* 0x0000000704107210 */ /* 0x000fc80007f5e0ff */
[----:B------:R-:W2:Y:S08]  /*0900*/  LDC.64 R12, c[0x0][0x388] ;  /* 0x0000e200ff0c7b82 */ /* 0x000eb00000000a00 */
[----:B------:R-:W3:Y:S01]  /*0910*/  LDC.64 R8, c[0x0][0x390] ;  /* 0x0000e400ff087b82 */ /* 0x000ee20000000a00 */
[----:B0-----:R-:W-:-:S05]  /*0920*/  IMAD R15, R7, R14, UR5 ;  /* 0x00000005070f7e24 */ /* 0x001fca000f8e020e */
[----:B------:R-:W-:Y:S01]  /*0930*/  IADD3 R17, PT, PT, R15, R14, RZ ;  /* 0x0000000e0f117210 */ /* 0x000fe20007ffe0ff */
[----:B--2---:R-:W-:Y:S01]  /*0940*/  IMAD.WIDE.U32 R12, R11, 0x4, R12 ;  /* 0x000000040b0c7825 */ /* 0x004fe200078e000c */
[----:B------:R-:W-:Y:S02]  /*0950*/  IADD3.X R11, PT, PT, RZ, RZ, RZ, P2, !PT ;  /* 0x000000ffff0b7210 */ /* 0x000fe400017fe4ff */
[----:B-1----:R-:W-:-:S03]  /*0960*/  LEA R10, P2, R16, UR14, 0x2 ;  /* 0x0000000e100a7c11 */ /* 0x002fc6000f8410ff */
[----:B------:R-:W2:Y:S01]  /*0970*/  LDG.E R12, desc[UR8][R12.64] ;  /* 0x000000080c0c7981 */ /* 0x000ea2000c1e1900 */
[----:B------:R-:W-:Y:S01]  /*0980*/  LEA.HI.X R11, R16, UR15, R11, 0x2, P2 ;  /* 0x0000000f100b7c11 */ /* 0x000fe200090f140b */
[----:B---3--:R-:W-:-:S04]  /*0990*/  IMAD.WIDE.U32 R14, R15, 0x4, R8 ;  /* 0x000000040f0e7825 */ /* 0x008fc800078e0008 */
[----:B------:R-:W-:Y:S01]  /*09a0*/  IMAD.WIDE.U32 R8, R17, 0x4, R8 ;  /* 0x0000000411087825 */ /* 0x000fe200078e0008 */
[----:B------:R-:W3:Y:S04]  /*09b0*/  LDG.E R10, desc[UR8][R10.64+0x4] ;  /* 0x000004080a0a7981 */ /* 0x000ee8000c1e1900 */
[----:B------:R-:W2:Y:S04]  /*09c0*/  LDG.E R14, desc[UR8][R14.64] ;  /* 0x000000080e0e7981 */ /* 0x000ea8000c1e1900 */
[----:B------:R-:W3:Y:S01]  /*09d0*/  LDG.E R8, desc[UR8][R8.64] ;  /* 0x0000000808087981 */ /* 0x000ee2000c1e1900 */
[----:B------:R-:W-:Y:S01]  /*09e0*/  IADD3 R7, PT, PT, R7, 0x2, RZ ;  /* 0x0000000207077810 */ /* 0x000fe20007ffe0ff */
[----:B--2---:R-:W-:-:S04]  /*09f0*/  FFMA R23, R12, R14, R23 ;  /* 0x0000000e0c177223 */ /* 0x004fc80000000017 */
[----:B---3--:R-:W-:-:S07]  /*0a00*/  FFMA R23, R10, R8, R23 ;  /* 0x000000080a177223 */ /* 0x008fce0000000017 */
.L_x_7:
[----:B------:R-:W-:Y:S05]  /*0a10*/  BRA.U !UP3, `(.L_x_5) ;  /* 0x000000010b287547 */ /* 0x000fea000b800000 */
[----:B------:R-:W0:Y:S01]  /*0a20*/  LDC R12, c[0x0][0x3a8] ;  /* 0x0000ea00ff0c7b82 */ /* 0x000e220000000800 */
[----:B------:R-:W-:-:S07]  /*0a30*/  IADD3 R13, PT, PT, R4, R7, RZ ;  /* 0x00000007040d7210 */ /* 0x000fce0007ffe0ff */
[----:B------:R-:W1:Y:S08]  /*0a40*/  LDC.64 R8, c[0x0][0x388] ;  /* 0x0000e200ff087b82 */ /* 0x000e700000000a00 */
[----:B------:R-:W2:Y:S01]  /*0a50*/  LDC.64 R10, c[0x0][0x390] ;  /* 0x0000e400ff0a7b82 */ /* 0x000ea20000000a00 */
[----:B0-----:R-:W-:Y:S02]  /*0a60*/  IMAD R7, R7, R12, UR5 ;  /* 0x0000000507077e24 */ /* 0x001fe4000f8e020c */
[----:B-1----:R-:W-:-:S06]  /*0a70*/  IMAD.WIDE.U32 R8, R13, 0x4, R8 ;  /* 0x000000040d087825 */ /* 0x002fcc00078e0008 */
[----:B------:R-:W3:Y:S01]  /*0a80*/  LDG.E R8, desc[UR8][R8.64] ;  /* 0x0000000808087981 */ /* 0x000ee2000c1e1900 */
[----:B--2---:R-:W-:-:S06]  /*0a90*/  IMAD.WIDE.U32 R10, R7, 0x4, R10 ;  /* 0x00000004070a7825 */ /* 0x004fcc00078e000a */
[----:B------:R-:W3:Y:S02]  /*0aa0*/  LDG.E R10, desc[UR8][R10.64] ;  /* 0x000000080a0a7981 */ /* 0x000ee4000c1e1900 */
[----:B---3--:R-:W-:-:S07]  /*0ab0*/  FFMA R23, R8, R10, R23 ;  /* 0x0000000a08177223 */ /* 0x008fce0000000017 */
.L_x_5:
[----:B------:R-:W0:Y:S01]  /*0ac0*/  LDC.64 R8, c[0x0][0x380] ;  /* 0x0000e000ff087b82 */ /* 0x000e220000000a00 */
[----:B------:R-:W-:Y:S01]  /*0ad0*/  IADD3 R7, PT, PT, R5, UR5, RZ ;  /* 0x0000000505077c10 */ /* 0x000fe2000fffe0ff */
[----:B------:R-:W1:Y:S01]  /*0ae0*/  LDCU UR14, c[0x0][0x3a8] ;  /* 0x00007500ff0e77ac */ /* 0x000e620008000800 */
[----:B------:R-:W-:-:S05]  /*0af0*/  IADD3 R13, PT, PT, R3, UR5, RZ ;  /* 0x00000005030d7c10 */ /* 0x000fca000fffe0ff */
[----:B------:R-:W2:Y:S01]  /*0b00*/  LDC.64 R10, c[0x0][0x390] ;  /* 0x0000e400ff0a7b82 */ /* 0x000ea20000000a00 */
[----:B0-----:R-:W-:-:S06]  /*0b10*/  IMAD.WIDE.U32 R8, R7, 0x4, R8 ;  /* 0x0000000407087825 */ /* 0x001fcc00078e0008 */
[----:B------:R-:W3:Y:S01]  /*0b20*/  LDG.E R8, desc[UR8][R8.64] ;  /* 0x0000000808087981 */ /* 0x000ee2000c1e1900 */
[----:B--2---:R-:W-:-:S06]  /*0b30*/  IMAD.WIDE R10, R13, 0x4, R10 ;  /* 0x000000040d0a7825 */ /* 0x004fcc00078e020a */
[----:B------:R-:W2:Y:S01]  /*0b40*/  LDG.E R10, desc[UR8][R10.64] ;  /* 0x000000080a0a7981 */ /* 0x000ea2000c1e1900 */
[----:B------:R-:W-:-:S04]  /*0b50*/  UIADD3 UR5, UPT, UPT, UR5, 0x1, URZ ;  /* 0x0000000105057890 */ /* 0x000fc8000fffe0ff */
[----:B-1----:R-:W-:Y:S01]  /*0b60*/  UISETP.NE.AND UP2, UPT, UR5, UR14, UPT ;  /* 0x0000000e0500728c */ /* 0x002fe2000bf45270 */
[----:B---3--:R-:W-:-:S04]  /*0b70*/  FADD R23, R8, -R23 ;  /* 0x8000001708177221 */ /* 0x008fc80000000000 */
[----:B--2---:R-:W-:-:S04]  /*0b80*/  FFMA R6, R23, R10, R6 ;  /* 0x0000000a17067223 */ /* 0x004fc80000000006 */
[----:B------:R-:W-:Y:S05]  /*0b90*/  BRA.U !UP2, `(.L_x_1) ;  /* 0x000000050ac07547 */ /* 0x000fea000b800000 */
[----:B------:R-:W-:Y:S05]  /*0ba0*/  BRA `(.L_x_8) ;  /* 0xfffffff400c47947 */ /* 0x000fea000383ffff */
.L_x_2:
[----:B------:R-:W-:Y:S01]  /*0bb0*/  HFMA2 R6, -RZ, RZ, 0, 0 ;  /* 0x00000000ff067431 */ /* 0x000fe200000001ff */
[----:B------:R-:W-:Y:S01]  /*0bc0*/  MOV R8, RZ ;  /* 0x000000ff00087202 */ /* 0x000fe20000000f00 */
[----:B------:R-:W-:Y:S06]  /*0bd0*/  BRA.U !UP0, `(.L_x_9) ;  /* 0x0000000108b47547 */ /* 0x000fec000b800000 */
[----:B------:R-:W0:Y:S01]  /*0be0*/  LDC R13, c[0x0][0x3a8] ;  /* 0x0000ea00ff0d7b82 */ /* 0x000e220000000800 */
[----:B------:R-:W1:Y:S01]  /*0bf0*/  LDCU.64 UR14, c[0x0][0x380] ;  /* 0x00007000ff0e77ac */ /* 0x000e620008000a00 */
[----:B------:R-:W-:Y:S02]  /*0c00*/  MOV R6, RZ ;  /* 0x000000ff00067202 */ /* 0x000fe40000000f00 */
[----:B------:R-:W-:Y:S02]  /*0c10*/  MOV R12, R3 ;  /* 0x00000003000c7202 */ /* 0x000fe40000000f00 */
[----:B-1----:R-:W-:-:S04]  /*0c20*/  LEA R15, P2, R5, UR14, 0x2 ;  /* 0x0000000e050f7c11 */ /* 0x002fc8000f8410ff */
[----:B------:R-:W-:Y:S02]  /*0c30*/  IADD3 R15, P3, PT, R15, 0x10, RZ ;  /* 0x000000100f0f7810 */ /* 0x000fe40007f7e0ff */
[----:B0-----:R-:W-:Y:S02]  /*0c40*/  LOP3.LUT R13, R13, 0x7ffffff8, RZ, 0xc0, !PT ;  /* 0x7ffffff80d0d7812 */ /* 0x001fe400078ec0ff */
[----:B------:R-:W-:Y:S02]  /*0c50*/  LEA.HI.X R16, R5, UR15, RZ, 0x2, P2 ;  /* 0x0000000f05107c11 */ /* 0x000fe400090f14ff */
[----:B------:R-:W-:Y:S02]  /*0c60*/  IADD3 R14, PT, PT, -R13, RZ, RZ ;  /* 0x000000ff0d0e7210 */ /* 0x000fe40007ffe1ff */
[----:B------:R-:W-:-:S07]  /*0c70*/  IADD3.X R16, PT, PT, RZ, R16, RZ, P3, !PT ;  /* 0x00000010ff107210 */ /* 0x000fce0001ffe4ff */
.L_x_10:
[----:B------:R-:W0:Y:S01]  /*0c80*/  LDC.64 R8, c[0x0][0x390] ;  /* 0x0000e400ff087b82 */ /* 0x000e220000000a00 */
[----:B------:R-:W-:Y:S02]  /*0c90*/  MOV R10, R15 ;  /* 0x0000000f000a7202 */ /* 0x000fe40000000f00 */
[----:B------:R-:W-:-:S05]  /*0ca0*/  MOV R11, R16 ;  /* 0x00000010000b7202 */ /* 0x000fca0000000f00 */
[----:B------:R-:W2:Y:S04]  /*0cb0*/  LDG.E R23, desc[UR8][R10.64+-0x10] ;  /* 0xfffff0080a177981 */ /* 0x000ea8000c1e1900 */
[----:B------:R-:W3:Y:S04]  /*0cc0*/  LDG.E R15, desc[UR8][R10.64+-0xc] ;  /* 0xfffff4080a0f7981 */ /* 0x000ee8000c1e1900 */
[----:B------:R-:W4:Y:S04]  /*0cd0*/  LDG.E R17, desc[UR8][R10.64+-0x8] ;  /* 0xfffff8080a117981 */ /* 0x000f28000c1e1900 */
[----:B------:R-:W5:Y:S01]  /*0ce0*/  LDG.E R19, desc[UR8][R10.64+-0x4] ;  /* 0xfffffc080a137981 */ /* 0x000f62000c1e1900 */
[----:B0-----:R-:W-:-:S03]  /*0cf0*/  IMAD.WIDE R8, R12, 0x4, R8 ;  /* 0x000000040c087825 */ /* 0x001fc600078e0208 */
[----:B------:R-:W5:Y:S04]  /*0d00*/  LDG.E R21, desc[UR8][R10.64] ;  /* 0x000000080a157981 */ /* 0x000f68000c1e1900 */
[----:B------:R-:W2:Y:S04]  /*0d10*/  LDG.E R24, desc[UR8][R8.64] ;  /* 0x0000000808187981 */ /* 0x000ea8000c1e1900 */
[----:B------:R-:W3:Y:S04]  /*0d20*/  LDG.E R16, desc[UR8][R8.64+0x4] ;  /* 0x0000040808107981 */ /* 0x000ee8000c1e1900 */
[----:B------:R-:W4:Y:S04]  /*0d30*/  LDG.E R18, desc[UR8][R8.64+0x8] ;  /* 0x0000080808127981 */ /* 0x000f28000c1e1900 */
[----:B------:R-:W5:Y:S04]  /*0d40*/  LDG.E R20, desc[UR8][R8.64+0xc] ;  /* 0x00000c0808147981 */ /* 0x000f68000c1e1900 */
[----:B------:R-:W5:Y:S04]  /*0d50*/  LDG.E R22, desc[UR8][R8.64+0x10] ;  /* 0x0000100808167981 */ /* 0x000f68000c1e1900 */
[----:B------:R-:W5:Y:S04]  /*0d60*/  LDG.E R27, desc[UR8][R10.64+0x8] ;  /* 0x000008080a1b7981 */ /* 0x000f68000c1e1900 */
[----:B------:R-:W5:Y:S04]  /*0d70*/  LDG.E R26, desc[UR8][R8.64+0x1c] ;  /* 0x00001c08081a7981 */ /* 0x000f68000c1e1900 */
[----:B------:R-:W5:Y:S01]  /*0d80*/  LDG.E R25, desc[UR8][R10.64+0xc] ;  /* 0x00000c080a197981 */ /* 0x000f62000c1e1900 */
[----:B--2---:R-:W-:-:S03]  /*0d90*/  FFMA R28, R23, R24, R6 ;  /* 0x00000018171c7223 */ /* 0x004fc60000000006 */
[----:B------:R-:W2:Y:S04]  /*0da0*/  LDG.E R23, desc[UR8][R10.64+0x4] ;  /* 0x000004080a177981 */ /* 0x000ea8000c1e1900 */
[----:B------:R-:W2:Y:S04]  /*0db0*/  LDG.E R24, desc[UR8][R8.64+0x14] ;  /* 0x0000140808187981 */ /* 0x000ea8000c1e1900 */
[----:B------:R-:W2:Y:S01]  /*0dc0*/  LDG.E R6, desc[UR8][R8.64+0x18] ;  /* 0x0000180808067981 */ /* 0x000ea2000c1e1900 */
[----:B---3--:R-:W-:Y:S01]  /*0dd0*/  FFMA R16, R15, R16, R28 ;  /* 0x000000100f107223 */ /* 0x008fe2000000001c */
[----:B------:R-:W-:-:S03]  /*0de0*/  IADD3 R14, PT, PT, R14, 0x8, RZ ;  /* 0x000000080e0e7810 */ /* 0x000fc60007ffe0ff */
[----:B----4-:R-:W-:Y:S01]  /*0df0*/  FFMA R16, R17, R18, R16 ;  /* 0x0000001211107223 */ /* 0x010fe20000000010 */
[----:B------:R-:W-:-:S03]  /*0e00*/  ISETP.NE.AND P2, PT, R14, RZ, PT ;  /* 0x000000ff0e00720c */ /* 0x000fc60003f45270 */
[----:B-----5:R-:W-:-:S04]  /*0e10*/  FFMA R16, R19, R20, R16 ;  /* 0x0000001413107223 */ /* 0x020fc80000000010 */
[----:B------:R-:W-:Y:S01]  /*0e20*/  FFMA R16, R21, R22, R16 ;  /* 0x0000001615107223 */ /* 0x000fe20000000010 */
[----:B------:R-:W-:Y:S02]  /*0e30*/  IADD3 R15, P3, PT, R10, 0x20, RZ ;  /* 0x000000200a0f7810 */ /* 0x000fe40007f7e0ff */
[----:B------:R-:W-:Y:S01]  /*0e40*/  IADD3 R12, PT, PT, R12, 0x8, RZ ;  /* 0x000000080c0c7810 */ /* 0x000fe20007ffe0ff */
[----:B--2---:R-:W-:-:S04]  /*0e50*/  FFMA R16, R23, R24, R16 ;  /* 0x0000001817107223 */ /* 0x004fc80000000010 */
[----:B------:R-:W-:Y:S01]  /*0e60*/  FFMA R6, R27, R6, R16 ;  /* 0x000000061b067223 */ /* 0x000fe20000000010 */
[----:B------:R-:W-:-:S03]  /*0e70*/  IADD3.X R16, PT, PT, RZ, R11, RZ, P3, !PT ;  /* 0x0000000bff107210 */ /* 0x000fc60001ffe4ff */
[----:B------:R-:W-:Y:S01]  /*0e80*/  FFMA R6, R25, R26, R6 ;  /* 0x0000001a19067223 */ /* 0x000fe20000000006 */
[----:B------:R-:W-:Y:S06]  /*0e90*/  @P2 BRA `(.L_x_10) ;  /* 0xfffffffc00782947 */ /* 0x000fec000383ffff */
[----:B------:R-:W-:-:S07]  /*0ea0*/  MOV R8, R13 ;  /* 0x0000000d00087202 */ /* 0x000fce0000000f00 */
.L_x_9:
[----:B------:R-:W0:Y:S02]  /*0eb0*/  LDCU UR5, c[0x0][0x3a8] ;  /* 0x00007500ff0577ac */ /* 0x000e240008000800 */
[----:B0-----:R-:W-:-:S04]  /*0ec0*/  ULOP3.LUT UR5, UR5, 0x7, URZ, 0xc0, !UPT ;  /* 0x0000000705057892 */ /* 0x001fc8000f8ec0ff */
[----:B------:R-:W-:-:S09]  /*0ed0*/  UISETP.NE.AND UP2, UPT, UR5, URZ, UPT ;  /* 0x000000ff0500728c */ /* 0x000fd2000bf45270 */
[----:B------:R-:W-:Y:S05]  /*0ee0*/  BRA.U !UP2, `(.L_x_1) ;  /* 0x000000010aec7547 */ /* 0x000fea000b800000 */
[----:B------:R-:W-:Y:S01]  /*0ef0*/  UIADD3 UR5, UPT, UPT, UR5, -0x1, URZ ;  /* 0xffffffff05057890 */ /* 0x000fe2000fffe0ff */
[----:B------:R-:W-:-:S03]  /*0f00*/  LOP3.LUT P2, R20, R7, 0x3, RZ, 0xc0, !PT ;  /* 0x0000000307147812 */ /* 0x000fc6000784c0ff */
[----:B------:R-:W-:-:S09]  /*0f10*/  UISETP.GE.U32.AND UP2, UPT, UR5, 0x3, UPT ;  /* 0x000000030500788c */ /* 0x000fd2000bf46070 */
[----:B------:R-:W-:Y:S05]  /*0f20*/  BRA.U !UP2, `(.L_x_11) ;  /* 0x000000010a607547 */ /* 0x000fea000b800000 */
[----:B------:R-:W0:Y:S01]  /*0f30*/  LDC.64 R14, c[0x0][0x380] ;  /* 0x0000e000ff0e7b82 */ /* 0x000e220000000a00 */
[----:B------:R-:W1:Y:S01]  /*0f40*/  LDCU.64 UR14, c[0x0][0x380] ;  /* 0x00007000ff0e77ac */ /* 0x000e620008000a00 */
[CC--:B------:R-:W-:Y:S02]  /*0f50*/  IADD3 R9, PT, PT, R5.reuse, R8.reuse, RZ ;  /* 0x0000000805097210 */ /* 0x0c0fe40007ffe0ff */
[-C--:B------:R-:W-:Y:S02]  /*0f60*/  IADD3 R16, P3, PT, R5, R8.reuse, RZ ;  /* 0x0000000805107210 */ /* 0x080fe40007f7e0ff */
[----:B------:R-:W-:Y:S02]  /*0f70*/  IADD3 R11, PT, PT, R3, R8, RZ ;  /* 0x00000008030b7210 */ /* 0x000fe40007ffe0ff */
[----:B------:R-:W2:Y:S01]  /*0f80*/  LDC.64 R12, c[0x0][0x390] ;  /* 0x0000e400ff0c7b82 */ /* 0x000ea20000000a00 */
[----:B0-----:R-:W-:Y:S01]  /*0f90*/  IMAD.WIDE.U32 R14, R9, 0x4, R14 ;  /* 0x00000004090e7825 */ /* 0x001fe200078e000e */
[----:B------:R-:W-:-:S02]  /*0fa0*/  IADD3.X R9, PT, PT, RZ, RZ, RZ, P3, !PT ;  /* 0x000000ffff097210 */ /* 0x000fc40001ffe4ff */
[----:B-1----:R-:W-:-:S03]  /*0fb0*/  LEA R10, P3, R16, UR14, 0x2 ;  /* 0x0000000e100a7c11 */ /* 0x002fc6000f8610ff */
[----:B------:R-:W3:Y:S01]  /*0fc0*/  LDG.E R15, desc[UR8][R14.64] ;  /* 0x000000080e0f7981 */ /* 0x000ee2000c1e1900 */
[----:B--2---:R-:W-:Y:S01]  /*0fd0*/  IMAD.WIDE R12, R11, 0x4, R12 ;  /* 0x000000040b0c7825 */ /* 0x004fe200078e020c */
[----:B------:R-:W-:-:S04]  /*0fe0*/  LEA.HI.X R11, R16, UR15, R9, 0x2, P3 ;  /* 0x0000000f100b7c11 */ /* 0x000fc800098f1409 */
[----:B------:R-:W3:Y:S04]  /*0ff0*/  LDG.E R9, desc[UR8][R12.64] ;  /* 0x000000080c097981 */ /* 0x000ee8000c1e1900 */
[----:B------:R-:W2:Y:S04]  /*1000*/  LDG.E R17, desc[UR8][R12.64+0x4] ;  /* 0x000004080c117981 */ /* 0x000ea8000c1e1900 */
[----:B------:R-:W2:Y:S04]  /*1010*/  LDG.E R16, desc[UR8][R10.64+0x4] ;  /* 0x000004080a107981 */ /* 0x000ea8000c1e1900 */
[----:B------:R-:W4:Y:S04]  /*1020*/  LDG.E R19, desc[UR8][R12.64+0x8] ;  /* 0x000008080c137981 */ /* 0x000f28000c1e1900 */
[----:B------:R-:W4:Y:S04]  /*1030*/  LDG.E R18, desc[UR8][R10.64+0x8] ;  /* 0x000008080a127981 */ /* 0x000f28000c1e1900 */
[----:B------:R-:W5:Y:S04]  /*1040*/  LDG.E R22, desc[UR8][R10.64+0xc] ;  /* 0x00000c080a167981 */ /* 0x000f68000c1e1900 */
[----:B------:R-:W5:Y:S01]  /*1050*/  LDG.E R21, desc[UR8][R12.64+0xc] ;  /* 0x00000c080c157981 */ /* 0x000f62000c1e1900 */
[----:B------:R-:W-:Y:S01]  /*1060*/  IADD3 R8, PT, PT, R8, 0x4, RZ ;  /* 0x0000000408087810 */ /* 0x000fe20007ffe0ff */
[----:B---3--:R-:W-:-:S04]  /*1070*/  FFMA R9, R15, R9, R6 ;  /* 0x000000090f097223 */ /* 0x008fc80000000006 */
[----:B--2---:R-:W-:-:S04]  /*1080*/  FFMA R9, R16, R17, R9 ;  /* 0x0000001110097223 */ /* 0x004fc80000000009 */
[----:B----4-:R-:W-:-:S04]  /*1090*/  FFMA R9, R18, R19, R9 ;  /* 0x0000001312097223 */ /* 0x010fc80000000009 */
[----:B-----5:R-:W-:-:S07]  /*10a0*/  FFMA R6, R22, R21, R9 ;  /* 0x0000001516067223 */ /* 0x020fce0000000009 */
.L_x_11:
[----:B------:R-:W-:Y:S05]  /*10b0*/  @!P2 BRA `(.L_x_1) ;  /* 0x000000000078a947 */ /* 0x000fea0003800000 */
[----:B------:R-:W-:Y:S02]  /*10c0*/  ISETP.NE.AND P3, PT, R20, 0x1, PT ;  /* 0x000000011400780c */ /* 0x000fe40003f65270 */
[----:B------:R-:W-:-:S04]  /*10d0*/  LOP3.LUT R7, R7, 0x1, RZ, 0xc0, !PT ;  /* 0x0000000107077812 */ /* 0x000fc800078ec0ff */
[----:B------:R-:W-:-:S07]  /*10e0*/  ISETP.NE.U32.AND P2, PT, R7, 0x1, PT ;  /* 0x000000010700780c */ /* 0x000fce0003f45070 */
[----:B------:R-:W0:Y:S01]  /*10f0*/  @P3 LDC.64 R18, c[0x0][0x380] ;  /* 0x0000e000ff123b82 */ /* 0x000e220000000a00 */
[CC--:B------:R-:W-:Y:S02]  /*1100*/  @P3 IADD3 R7, PT, PT, R5.reuse, R8.reuse, RZ ;  /* 0x0000000805073210 */ /* 0x0c0fe40007ffe0ff */
[----:B------:R-:W-:-:S04]  /*1110*/  @P3 IADD3 R9, P4, PT, R5, R8, RZ ;  /* 0x0000000805093210 */ /* 0x000fc80007f9e0ff */
[----:B------:R-:W-:Y:S01]  /*1120*/  @P3 IADD3.X R20, PT, PT, RZ, RZ, RZ, P4, !PT ;  /* 0x000000ffff143210 */ /* 0x000fe200027fe4ff */
[----:B------:R-:W1:Y:S08]  /*1130*/  @P3 LDC.64 R10, c[0x0][0x380] ;  /* 0x0000e000ff0a3b82 */ /* 0x000e700000000a00 */
[----:B------:R-:W2:Y:S08]  /*1140*/  @P3 LDC.64 R16, c[0x0][0x390] ;  /* 0x0000e400ff103b82 */ /* 0x000eb00000000a00 */
[----:B------:R-:W3:Y:S01]  /*1150*/  @!P2 LDC.64 R12, c[0x0][0x380] ;  /* 0x0000e000ff0cab82 */ /* 0x000ee20000000a00 */
[----:B0-----:R-:W-:Y:S01]  /*1160*/  @P3 IMAD.WIDE.U32 R18, R7, 0x4, R18 ;  /* 0x0000000407123825 */ /* 0x001fe200078e0012 */
[----:B------:R-:W-:-:S02]  /*1170*/  @P3 IADD3 R7, PT, PT, R3, R8, RZ ;  /* 0x0000000803073210 */ /* 0x000fc40007ffe0ff */
[----:B------:R-:W-:-:S03]  /*1180*/  @P3 IADD3 R8, PT, PT, R8, 0x2, RZ ;  /* 0x0000000208083810 */ /* 0x000fc60007ffe0ff */
[----:B------:R-:W4:Y:S01]  /*1190*/  @P3 LDG.E R19, desc[UR8][R18.64] ;  /* 0x0000000812133981 */ /* 0x000f22000c1e1900 */
[----:B------:R-:W0:Y:S01]  /*11a0*/  @!P2 LDC.64 R14, c[0x0][0x390] ;  /* 0x0000e400ff0eab82 */ /* 0x000e220000000a00 */
[----:B-1----:R-:W-:-:S04]  /*11b0*/  @P3 LEA R10, P4, R9, R10, 0x2 ;  /* 0x0000000a090a3211 */ /* 0x002fc800078810ff */
[----:B------:R-:W-:Y:S01]  /*11c0*/  @P3 LEA.HI.X R11, R9, R11, R20, 0x2, P4 ;  /* 0x0000000b090b3211 */ /* 0x000fe200020f1414 */
[----:B--2---:R-:W-:Y:S01]  /*11d0*/  @P3 IMAD.WIDE R16, R7, 0x4, R16 ;  /* 0x0000000407103825 */ /* 0x004fe200078e0210 */
[-C--:B------:R-:W-:Y:S02]  /*11e0*/  @!P2 IADD3 R7, PT, PT, R5, R8.reuse, RZ ;  /* 0x000000080507a210 */ /* 0x080fe40007ffe0ff */
[----:B------:R-:W-:Y:S02]  /*11f0*/  @!P2 IADD3 R9, PT, PT, R3, R8, RZ ;  /* 0x000000080309a210 */ /* 0x000fe40007ffe0ff */
[----:B------:R-:W2:Y:S04]  /*1200*/  @P3 LDG.E R11, desc[UR8][R10.64+0x4] ;  /* 0x000004080a0b3981 */ /* 0x000ea8000c1e1900 */
[----:B------:R-:W4:Y:S01]  /*1210*/  @P3 LDG.E R8, desc[UR8][R16.64] ;  /* 0x0000000810083981 */ /* 0x000f22000c1e1900 */
[----:B---3--:R-:W-:-:S03]  /*1220*/  @!P2 IMAD.WIDE.U32 R12, R7, 0x4, R12 ;  /* 0x00000004070ca825 */ /* 0x008fc600078e000c */
[----:B------:R-:W2:Y:S01]  /*1230*/  @P3 LDG.E R7, desc[UR8][R16.64+0x4] ;  /* 0x0000040810073981 */ /* 0x000ea2000c1e1900 */
[----:B0-----:R-:W-:-:S03]  /*1240*/  @!P2 IMAD.WIDE R14, R9, 0x4, R14 ;  /* 0x00000004090ea825 */ /* 0x001fc600078e020e */
[----:B------:R-:W3:Y:S04]  /*1250*/  @!P2 LDG.E R13, desc[UR8][R12.64] ;  /* 0x000000080c0da981 */ /* 0x000ee8000c1e1900 */
[----:B------:R-:W3:Y:S01]  /*1260*/  @!P2 LDG.E R14, desc[UR8][R14.64] ;  /* 0x000000080e0ea981 */ /* 0x000ee2000c1e1900 */
[----:B----4-:R-:W-:-:S04]  /*1270*/  @P3 FFMA R8, R19, R8, R6 ;  /* 0x0000000813083223 */ /* 0x010fc80000000006 */
[----:B--2---:R-:W-:-:S04]  /*1280*/  @P3 FFMA R6, R11, R7, R8 ;  /* 0x000000070b063223 */ /* 0x004fc80000000008 */
[----:B---3--:R-:W-:-:S07]  /*1290*/  @!P2 FFMA R6, R13, R14, R6 ;  /* 0x0000000e0d06a223 */ /* 0x008fce0000000006 */
.L_x_1:
[----:B------:R-:W0:Y:S01]  /*12a0*/  LDC.64 R8, c[0x0][0x388] ;  /* 0x0000e200ff087b82 */ /* 0x000e220000000a00 */
[----:B------:R-:W-:Y:S05]  /*12b0*/  WARPSYNC.ALL ;  /* 0x0000000000007948 */ /* 0x000fea0003800000 */
[----:B------:R-:W-:Y:S01]  /*12c0*/  IADD3 R7, PT, PT, R2, R4, RZ ;  /* 0x0000000402077210 */ /* 0x000fe20007ffe0ff */
[----:B------:R-:W1:Y:S01]  /*12d0*/  LDCU UR5, c[0x0][0x39c] ;  /* 0x00007380ff0577ac */ /* 0x000e620008000800 */
[----:B------:R-:W2:Y:S03]  /*12e0*/  LDCU UR14, c[0x0][0x3a0] ;  /* 0x00007400ff0e77ac */ /* 0x000ea60008000800 */
[----:B0-----:R-:W-:Y:S01]  /*12f0*/  IMAD.WIDE R8, R7, 0x4, R8 ;  /* 0x0000000407087825 */ /* 0x001fe200078e0208 */
[----:B------:R-:W-:Y:S06]  /*1300*/  BAR.SYNC.DEFER_BLOCKING 0x0 ;  /* 0x0000000000007b1d */ /* 0x000fec0000010000 */
[----:B------:R-:W1:Y:S02]  /*1310*/  LDG.E R7, desc[UR8][R8.64] ;  /* 0x0000000808077981 */ /* 0x000e64000c1e1900 */
[----:B-1----:R-:W-:-:S04]  /*1320*/  FFMA R6, -R7, UR5, R6 ;  /* 0x0000000507067c23 */ /* 0x002fc80008000106 */
[----:B--2---:R-:W-:-:S05]  /*1330*/  FFMA R7, R6, UR14, R7 ;  /* 0x0000000e06077c23 */ /* 0x004fca0008000007 */
[----:B------:R0:W-:Y:S02]  /*1340*/  STG.E desc[UR8][R8.64], R7 ;  /* 0x0000000708007986 */ /* 0x0001e4000c101908 */
.L_x_0:
[----:B------:R-:W-:Y:S05]  /*1350*/  @!P1 BRA `(.L_x_12) ;  /* 0x00000010008c9947 */ /* 0x000fea0003800000 */
[----:B------:R-:W1:Y:S01]  /*1360*/  LDCU UR5, c[0x0][0x3a4] ;  /* 0x00007480ff0577ac */ /* 0x000e620008000800 */
[----:B------:R-:W-:Y:S01]  /*1370*/  HFMA2 R16, -RZ, RZ, 0, 0 ;  /* 0x00000000ff107431 */ /* 0x000fe200000001ff */
[----:B-1----:R-:W-:-:S09]  /*1380*/  UISETP.GE.AND UP2, UPT, UR5, 0x1, UPT ;  /* 0x000000010500788c */ /* 0x002fd2000bf46270 */
[----:B------:R-:W-:Y:S05]  /*1390*/  BRA.U !UP2, `(.L_x_13) ;  /* 0x000000110a507547 */ /* 0x000fea000b800000 */
[----:B0-----:R-:W0:Y:S02]  /*13a0*/  LDC R7, c[0x0][0x3ac] ;  /* 0x0000eb00ff077b82 */ /* 0x001e240000000800 */
[----:B0-----:R-:W-:-:S13]  /*13b0*/  ISETP.GE.AND P2, PT, R7, 0x1, PT ;  /* 0x000000010700780c */ /* 0x001fda0003f46270 */
[----:B------:R-:W-:Y:S05]  /*13c0*/  @!P2 BRA `(.L_x_14) ;  /* 0x000000080030a947 */ /* 0x000fea0003800000 */
[----:B------:R-:W-:Y:S01]  /*13d0*/  BSSY.RECONVERGENT B0, `(.L_x_15) ;  /* 0x000008a000007945 */ /* 0x000fe20003800200 */
[----:B------:R-:W-:-:S07]  /*13e0*/  CS2R R16, SRZ ;  /* 0x0000000000107805 */ /* 0x000fce000001ff00 */
.L_x_22:
[----:B------:R-:W0:Y:S01]  /*13f0*/  LDCU UR5, c[0x0][0x3ac] ;  /* 0x00007580ff0577ac */ /* 0x000e220008000800 */
[----:B------:R-:W-:Y:S01]  /*1400*/  HFMA2 R14, -RZ, RZ, 0, 0 ;  /* 0x00000000ff0e7431 */ /* 0x000fe200000001ff */
[----:B------:R-:W-:Y:S01]  /*1410*/  MOV R29, RZ ;  /* 0x000000ff001d7202 */ /* 0x000fe20000000f00 */
[----:B------:R-:W-:Y:S01]  /*1420*/  UISETP.GE.U32.AND UP2, UPT, UR7, 0x7, UPT ;  /* 0x000000070700788c */ /* 0x000fe2000bf46070 */
[----:B0-----:R-:W-:-:S08]  /*1430*/  IMAD R21, R17, UR5, RZ ;  /* 0x0000000511157c24 */ /* 0x001fd0000f8e02ff */
[----:B------:R-:W-:Y:S05]  /*1440*/  BRA.U !UP2, `(.L_x_16) ;  /* 0x000000010ab87547 */ /* 0x000fea000b800000 */
[----:B------:R-:W-:Y:S01]  /*1450*/  BSSY.RECONVERGENT B1, `(.L_x_17) ;  /* 0x000002c000017945 */ /* 0x000fe20003800200 */
[----:B------:R-:W-:Y:S02]  /*1460*/  MOV R29, RZ ;  /* 0x000000ff001d7202 */ /* 0x000fe40000000f00 */
[----:B------:R-:W-:-:S07]  /*1470*/  MOV R20, RZ ;  /* 0x000000ff00147202 */ /* 0x000fce0000000f00 */
.L_x_18:
[----:B------:R-:W0:Y:S01]  /*1480*/  LDC R23, c[0x0][0x3a8] ;  /* 0x0000ea00ff177b82 */ /* 0x000e220000000800 */
[----:B------:R-:W-:-:S07]  /*1490*/  IADD3 R9, PT, PT, R21, R20, RZ ;  /* 0x0000001415097210 */ /* 0x000fce0007ffe0ff */
[----:B------:R-:W1:Y:S08]  /*14a0*/  LDC.64 R6, c[0x0][0x388] ;  /* 0x0000e200ff067b82 */ /* 0x000e700000000a00 */
[----:B------:R-:W2:Y:S01]  /*14b0*/  LDC.64 R24, c[0x0][0x390] ;  /* 0x0000e400ff187b82 */ /* 0x000ea20000000a00 */
[----:B0-----:R-:W-:Y:S02]  /*14c0*/  IMAD R11, R20, R23, R2 ;  /* 0x00000017140b7224 */ /* 0x001fe400078e0202 */
[----:B-1----:R-:W-:-:S05]  /*14d0*/  IMAD.WIDE.U32 R6, R9, 0x4, R6 ;  /* 0x0000000409067825 */ /* 0x002fca00078e0006 */
[----:B------:R-:W3:Y:S01]  /*14e0*/  LDG.E R28, desc[UR8][R6.64] ;  /* 0x00000008061c7981 */ /* 0x000ee2000c1e1900 */
[----:B--2---:R-:W-:-:S03]  /*14f0*/  IMAD.WIDE R24, R11, 0x4, R24 ;  /* 0x000000040b187825 */ /* 0x004fc600078e0218 */
[----:B------:R-:W2:Y:S04]  /*1500*/  LDG.E R27, desc[UR8][R6.64+0x4] ;  /* 0x00000408061b7981 */ /* 0x000ea8000c1e1900 */
[----:B------:R-:W3:Y:S01]  /*1510*/  LDG.E R22, desc[UR8][R24.64] ;  /* 0x0000000818167981 */ /* 0x000ee2000c1e1900 */
[----:B------:R-:W-:-:S05]  /*1520*/  IMAD.WIDE R14, R23, 0x4, R24 ;  /* 0x00000004170e7825 */ /* 0x000fca00078e0218 */
[----:B------:R0:W2:Y:S01]  /*1530*/  LDG.E R26, desc[UR8][R14.64] ;  /* 0x000000080e1a7981 */ /* 0x0000a2000c1e1900 */
[----:B------:R-:W-:-:S03]  /*1540*/  IMAD.WIDE R8, R23, 0x4, R14 ;  /* 0x0000000417087825 */ /* 0x000fc600078e020e */
[----:B------:R-:W4:Y:S01]  /*1550*/  LDG.E R24, desc[UR8][R6.64+0x8] ;  /* 0x0000080806187981 */ /* 0x000f22000c1e1900 */
[----:B------:R-:W-:-:S03]  /*1560*/  IMAD.WIDE R10, R23, 0x4, R8 ;  /* 0x00000004170a7825 */ /* 0x000fc600078e0208 */
[----:B------:R1:W4:Y:S01]  /*1570*/  LDG.E R25, desc[UR8][R8.64] ;  /* 0x0000000808197981 */ /* 0x000322000c1e1900 */
[----:B------:R-:W-:-:S03]  /*1580*/  IMAD.WIDE R12, R23, 0x4, R10 ;  /* 0x00000004170c7825 */ /* 0x000fc600078e020a */
[----:B------:R-:W5:Y:S01]  /*1590*/  LDG.E R11, desc[UR8][R10.64] ;  /* 0x000000080a0b7981 */ /* 0x000f62000c1e1900 */
[----:B------:R-:W-:-:S03]  /*15a0*/  IMAD.WIDE R18, R23, 0x4, R12 ;  /* 0x0000000417127825 */ /* 0x000fc600078e020c */
[----:B------:R-:W5:Y:S04]  /*15b0*/  LDG.E R12, desc[UR8][R12.64] ;  /* 0x000000080c0c7981 */ /* 0x000f68000c1e1900 */
[----:B------:R-:W5:Y:S01]  /*15c0*/  LDG.E R10, desc[UR8][R6.64+0xc] ;  /* 0x00000c08060a7981 */ /* 0x000f62000c1e1900 */
[----:B0-----:R-:W-:-:S03]  /*15d0*/  IMAD.WIDE R14, R23, 0x4, R18 ;  /* 0x00000004170e7825 */ /* 0x001fc600078e0212 */
[----:B------:R-:W5:Y:S04]  /*15e0*/  LDG.E R18, desc[UR8][R18.64] ;  /* 0x0000000812127981 */ /* 0x000f68000c1e1900 */
[----:B------:R-:W5:Y:S01]  /*15f0*/  LDG.E R13, desc[UR8][R6.64+0x14] ;  /* 0x00001408060d7981 */ /* 0x000f62000c1e1900 */
[----:B-1----:R-:W-:-:S03]  /*1600*/  IMAD.WIDE R8, R23, 0x4, R14 ;  /* 0x0000000417087825 */ /* 0x002fc600078e020e */
[----:B------:R-:W5:Y:S04]  /*1610*/  LDG.E R15, desc[UR8][R14.64] ;  /* 0x000000080e0f7981 */ /* 0x000f68000c1e1900 */
[----:B------:R-:W5:Y:S04]  /*1620*/  LDG.E R19, desc[UR8][R6.64+0x1c] ;  /* 0x00001c0806137981 */ /* 0x000f68000c1e1900 */
[----:B------:R-:W5:Y:S01]  /*1630*/  LDG.E R8, desc[UR8][R8.64] ;  /* 0x0000000808087981 */ /* 0x000f62000c1e1900 */
[----:B---3--:R-:W-:-:S03]  /*1640*/  FFMA R22, R28, R22, R29 ;  /* 0x000000161c167223 */ /* 0x008fc6000000001d */
[----:B------:R-:W3:Y:S04]  /*1650*/  LDG.E R29, desc[UR8][R6.64+0x10] ;  /* 0x00001008061d7981 */ /* 0x000ee8000c1e1900 */
        /* <DEDUP_REMOVED lines=11> */
[----:B------:R-:W-:Y:S05]  /*1710*/  BSYNC.RECONVERGENT B1 ;  /* 0x0000000000017941 */ /* 0x000fea0003800200 */
.L_x_17:
[----:B------:R-:W-:-:S07]  /*1720*/  MOV R14, UR12 ;  /* 0x0000000c000e7c02 */ /* 0x000fce0008000f00 */
.L_x_16:
        /* <DEDUP_REMOVED lines=8> */
[CC--:B------:R-:W-:Y:S02]  /*17b0*/  IADD3 R9, PT, PT, R21.reuse, R14.reuse, RZ ;  /* 0x0000000e15097210 */ /* 0x0c0fe40007ffe0ff */
[----:B------:R-:W-:-:S04]  /*17c0*/  IADD3 R18, P2, PT, R21, R14, RZ ;  /* 0x0000000e15127210 */ /* 0x000fc80007f5e0ff */
[----:B------:R-:W2:Y:S08]  /*17d0*/  LDC.64 R6, c[0x0][0x390] ;  /* 0x0000e400ff067b82 */ /* 0x000eb00000000a00 */
[----:B------:R-:W3:Y:S01]  /*17e0*/  LDC.64 R12, c[0x0][0x388] ;  /* 0x0000e200ff0c7b82 */ /* 0x000ee20000000a00 */
[----:B0-----:R-:W-:-:S04]  /*17f0*/  IMAD R11, R14, R15, R2 ;  /* 0x0000000f0e0b7224 */ /* 0x001fc800078e0202 */
[----:B--2---:R-:W-:-:S04]  /*1800*/  IMAD.WIDE R6, R11, 0x4, R6 ;  /* 0x000000040b067825 */ /* 0x004fc800078e0206 */
[----:B------:R-:W-:Y:S02]  /*1810*/  IMAD.WIDE R10, R15, 0x4, R6 ;  /* 0x000000040f0a7825 */ /* 0x000fe400078e0206 */
[----:B------:R-:W2:Y:S02]  /*1820*/  LDG.E R6, desc[UR8][R6.64] ;  /* 0x0000000806067981 */ /* 0x000ea4000c1e1900 */
[----:B---3--:R-:W-:Y:S01]  /*1830*/  IMAD.WIDE.U32 R12, R9, 0x4, R12 ;  /* 0x00000004090c7825 */ /* 0x008fe200078e000c */
[----:B------:R-:W-:Y:S02]  /*1840*/  IADD3.X R9, PT, PT, RZ, RZ, RZ, P2, !PT ;  /* 0x000000ffff097210 */ /* 0x000fe400017fe4ff */
[----:B-1----:R-:W-:-:S03]  /*1850*/  LEA R8, P2, R18, UR14, 0x2 ;  /* 0x0000000e12087c11 */ /* 0x002fc6000f8410ff */
[----:B------:R-:W2:Y:S01]  /*1860*/  LDG.E R12, desc[UR8][R12.64] ;  /* 0x000000080c0c7981 */ /* 0x000ea2000c1e1900 */
[----:B------:R-:W-:Y:S01]  /*1870*/  LEA.HI.X R9, R18, UR15, R9, 0x2, P2 ;  /* 0x0000000f12097c11 */ /* 0x000fe200090f1409 */
[C---:B------:R-:W-:Y:S02]  /*1880*/  IMAD.WIDE R18, R15.reuse, 0x4, R10 ;  /* 0x000000040f127825 */ /* 0x040fe400078e020a */
[----:B------:R-:W3:Y:S04]  /*1890*/  LDG.E R10, desc[UR8][R10.64] ;  /* 0x000000080a0a7981 */ /* 0x000ee8000c1e1900 */
[----:B------:R-:W3:Y:S01]  /*18a0*/  LDG.E R20, desc[UR8][R8.64+0x4] ;  /* 0x0000040808147981 */ /* 0x000ee2000c1e1900 */
[----:B------:R-:W-:-:S03]  /*18b0*/  IMAD.WIDE R22, R15, 0x4, R18 ;  /* 0x000000040f167825 */ /* 0x000fc600078e0212 */
        /* <DEDUP_REMOVED lines=9> */
.L_x_20:
        /* <DEDUP_REMOVED lines=10> */
[----:B0-----:R-:W-:Y:S02]  /*19f0*/  IMAD R15, R14, R13, R2 ;  /* 0x0000000d0e0f7224 */ /* 0x001fe400078e0202 */
[----:B--2---:R-:W-:Y:S01]  /*1a00*/  IMAD.WIDE.U32 R10, R9, 0x4, R10 ;  /* 0x00000004090a7825 */ /* 0x004fe200078e000a */
[----:B------:R-:W-:-:S02]  /*1a10*/  IADD3.X R9, PT, PT, RZ, RZ, RZ, P2, !PT ;  /* 0x000000ffff097210 */ /* 0x000fc400017fe4ff */
[----:B-1----:R-:W-:-:S03]  /*1a20*/  LEA R8, P2, R12, UR14, 0x2 ;  /* 0x0000000e0c087c11 */ /* 0x002fc6000f8410ff */
[----:B------:R-:W2:Y:S01]  /*1a30*/  LDG.E R10, desc[UR8][R10.64] ;  /* 0x000000080a0a7981 */ /* 0x000ea2000c1e1900 */
[----:B------:R-:W-:Y:S01]  /*1a40*/  LEA.HI.X R9, R12, UR15, R9, 0x2, P2 ;  /* 0x0000000f0c097c11 */ /* 0x000fe200090f1409 */
[----:B---3--:R-:W-:-:S04]  /*1a50*/  IMAD.WIDE R6, R15, 0x4, R6 ;  /* 0x000000040f067825 */ /* 0x008fc800078e0206 */
[----:B------:R-:W3:Y:S01]  /*1a60*/  LDG.E R8, desc[UR8][R8.64+0x4] ;  /* 0x0000040808087981 */ /* 0x000ee2000c1e1900 */
[----:B------:R-:W-:-:S03]  /*1a70*/  IMAD.WIDE R12, R13, 0x4, R6 ;  /* 0x000000040d0c7825 */ /* 0x000fc600078e0206 */
[----:B------:R-:W2:Y:S04]  /*1a80*/  LDG.E R6, desc[UR8][R6.64] ;  /* 0x0000000806067981 */ /* 0x000ea8000c1e1900 */
[----:B------:R-:W3:Y:S01]  /*1a90*/  LDG.E R12, desc[UR8][R12.64] ;  /* 0x000000080c0c7981 */ /* 0x000ee2000c1e1900 */
[----:B------:R-:W-:Y:S01]  /*1aa0*/  IADD3 R14, PT, PT, R14, 0x2, RZ ;  /* 0x000000020e0e7810 */ /* 0x000fe20007ffe0ff */
[----:B--2---:R-:W-:-:S04]  /*1ab0*/  FFMA R29, R10, R6, R29 ;  /* 0x000000060a1d7223 */ /* 0x004fc8000000001d */
[----:B---3--:R-:W-:-:S07]  /*1ac0*/  FFMA R29, R8, R12, R29 ;  /* 0x0000000c081d7223 */ /* 0x008fce000000001d */
.L_x_21:
[----:B------:R-:W-:Y:S05]  /*1ad0*/  BRA.U !UP3, `(.L_x_19) ;  /* 0x000000010b287547 */ /* 0x000fea000b800000 */
[----:B------:R-:W0:Y:S01]  /*1ae0*/  LDC.64 R8, c[0x0][0x388] ;  /* 0x0000e200ff087b82 */ /* 0x000e220000000a00 */
[----:B------:R-:W1:Y:S01]  /*1af0*/  LDCU UR5, c[0x0][0x3a8] ;  /* 0x00007500ff0577ac */ /* 0x000e620008000800 */
[----:B------:R-:W-:-:S06]  /*1b00*/  IADD3 R11, PT, PT, R21, R14, RZ ;  /* 0x0000000e150b7210 */ /* 0x000fcc0007ffe0ff */
[----:B------:R-:W2:Y:S01]  /*1b10*/  LDC.64 R6, c[0x0][0x390] ;  /* 0x0000e400ff067b82 */ /* 0x000ea20000000a00 */
[----:B-1----:R-:W-:Y:S02]  /*1b20*/  IMAD R13, R14, UR5, R2 ;  /* 0x000000050e0d7c24 */ /* 0x002fe4000f8e0202 */
[----:B0-----:R-:W-:-:S06]  /*1b30*/  IMAD.WIDE.U32 R8, R11, 0x4, R8 ;  /* 0x000000040b087825 */ /* 0x001fcc00078e0008 */
[----:B------:R-:W3:Y:S01]  /*1b40*/  LDG.E R8, desc[UR8][R8.64] ;  /* 0x0000000808087981 */ /* 0x000ee2000c1e1900 */
[----:B--2---:R-:W-:-:S06]  /*1b50*/  IMAD.WIDE R6, R13, 0x4, R6 ;  /* 0x000000040d067825 */ /* 0x004fcc00078e0206 */
[----:B------:R-:W3:Y:S02]  /*1b60*/  LDG.E R6, desc[UR8][R6.64] ;  /* 0x0000000806067981 */ /* 0x000ee4000c1e1900 */
[----:B---3--:R-:W-:-:S07]  /*1b70*/  FFMA R29, R8, R6, R29 ;  /* 0x00000006081d7223 */ /* 0x008fce000000001d */
.L_x_19:
[----:B------:R-:W0:Y:S01]  /*1b80*/  LDC.64 R6, c[0x0][0x380] ;  /* 0x0000e000ff067b82 */ /* 0x000e220000000a00 */
[----:B------:R-:W1:Y:S01]  /*1b90*/  LDCU UR5, c[0x0][0x3a8] ;  /* 0x00007500ff0577ac */ /* 0x000e620008000800 */
[----:B------:R-:W-:-:S06]  /*1ba0*/  IADD3 R21, PT, PT, R0, R21, RZ ;  /* 0x0000001500157210 */ /* 0x000fcc0007ffe0ff */
[----:B------:R-:W2:Y:S01]  /*1bb0*/  LDC.64 R8, c[0x0][0x388] ;  /* 0x0000e200ff087b82 */ /* 0x000ea20000000a00 */
[----:B-1----:R-:W-:Y:S01]  /*1bc0*/  IMAD R11, R17, UR5, R2 ;  /* 0x00000005110b7c24 */ /* 0x002fe2000f8e0202 */
[----:B------:R-:W1:Y:S03]  /*1bd0*/  LDCU UR5, c[0x0][0x3a4] ;  /* 0x00007480ff0577ac */ /* 0x000e660008000800 */
[----:B0-----:R-:W-:-:S06]  /*1be0*/  IMAD.WIDE R6, R11, 0x4, R6 ;  /* 0x000000040b067825 */ /* 0x001fcc00078e0206 */
[----:B------:R-:W3:Y:S01]  /*1bf0*/  LDG.E R6, desc[UR8][R6.64] ;  /* 0x0000000806067981 */ /* 0x000ee2000c1e1900 */
[----:B--2---:R-:W-:-:S06]  /*1c00*/  IMAD.WIDE.U32 R8, R21, 0x4, R8 ;  /* 0x0000000415087825 */ /* 0x004fcc00078e0008 */
[----:B------:R-:W2:Y:S01]  /*1c10*/  LDG.E R8, desc[UR8][R8.64] ;  /* 0x0000000808087981 */ /* 0x000ea2000c1e1900 */
[----:B------:R-:W-:-:S04]  /*1c20*/  IADD3 R17, PT, PT, R17, 0x1, RZ ;  /* 0x0000000111117810 */ /* 0x000fc80007ffe0ff */
[----:B-1----:R-:W-:Y:S01]  /*1c30*/  ISETP.NE.AND P2, PT, R17, UR5, PT ;  /* 0x0000000511007c0c */ /* 0x002fe2000bf45270 */
[----:B---3--:R-:W-:-:S04]  /*1c40*/  FADD R29, R6, -R29 ;  /* 0x8000001d061d7221 */ /* 0x008fc80000000000 */
[----:B--2---:R-:W-:-:S08]  /*1c50*/  FFMA R16, R29, R8, R16 ;  /* 0x000000081d107223 */ /* 0x004fd00000000010 */
[----:B------:R-:W-:Y:S05]  /*1c60*/  @P2 BRA `(.L_x_22) ;  /* 0xfffffff400e02947 */ /* 0x000fea000383ffff */
[----:B------:R-:W-:Y:S05]  /*1c70*/  BSYNC.RECONVERGENT B0 ;  /* 0x0000000000007941 */ /* 0x000fea0003800200 */
.L_x_15:
[----:B------:R-:W-:Y:S05]  /*1c80*/  BRA `(.L_x_13) ;  /* 0x0000000800147947 */ /* 0x000fea0003800000 */
.L_x_14:
[----:B------:R-:W0:Y:S01]  /*1c90*/  LDC R8, c[0x0][0x3a4] ;  /* 0x0000e900ff087b82 */ /* 0x000e220000000800 */
[----:B------:R-:W-:Y:S01]  /*1ca0*/  HFMA2 R9, -RZ, RZ, 0, 0 ;  /* 0x00000000ff097431 */ /* 0x000fe200000001ff */
[----:B------:R-:W-:Y:S02]  /*1cb0*/  MOV R16, RZ ;  /* 0x000000ff00107202 */ /* 0x000fe40000000f00 */
[----:B0-----:R-:W-:-:S13]  /*1cc0*/  ISETP.GE.U32.AND P2, PT, R8, 0x8, PT ;  /* 0x000000080800780c */ /* 0x001fda0003f46070 */
[----:B------:R-:W-:Y:S05]  /*1cd0*/  @!P2 BRA `(.L_x_23) ;  /* 0x0000000000f0a947 */ /* 0x000fea0003800000 */
[----:B------:R-:W-:Y:S01]  /*1ce0*/  BSSY.RECONVERGENT B0, `(.L_x_24) ;  /* 0x000003a000007945 */ /* 0x000fe20003800200 */
[----:B------:R-:W-:Y:S02]  /*1cf0*/  MOV R16, RZ ;  /* 0x000000ff00107202 */ /* 0x000fe40000000f00 */
[----:B------:R-:W-:-:S07]  /*1d00*/  MOV R6, RZ ;  /* 0x000000ff00067202 */ /* 0x000fce0000000f00 */
.L_x_25:
[----:B------:R-:W0:Y:S01]  /*1d10*/  LDC R27, c[0x0][0x3a8] ;  /* 0x0000ea00ff1b7b82 */ /* 0x000e220000000800 */
[----:B------:R-:W-:-:S07]  /*1d20*/  IMAD R14, R6, R7, R0 ;  /* 0x00000007060e7224 */ /* 0x000fce00078e0200 */
[----:B------:R-:W1:Y:S08]  /*1d30*/  LDC.64 R12, c[0x0][0x388] ;  /* 0x0000e200ff0c7b82 */ /* 0x000e700000000a00 */
[----:B------:R-:W2:Y:S01]  /*1d40*/  LDC.64 R18, c[0x0][0x380] ;  /* 0x0000e000ff127b82 */ /* 0x000ea20000000a00 */
[----:B0-----:R-:W-:Y:S02]  /*1d50*/  IMAD R9, R6, R27, R2 ;  /* 0x0000001b06097224 */ /* 0x001fe400078e0202 */
[----:B-1----:R-:W-:-:S05]  /*1d60*/  IMAD.WIDE.U32 R10, R14, 0x4, R12 ;  /* 0x000000040e0a7825 */ /* 0x002fca00078e000c */
[----:B------:R-:W3:Y:S01]  /*1d70*/  LDG.E R17, desc[UR8][R10.64] ;  /* 0x000000080a117981 */ /* 0x000ee2000c1e1900 */
[----:B--2---:R-:W-:-:S05]  /*1d80*/  IMAD.WIDE R18, R9, 0x4, R18 ;  /* 0x0000000409127825 */ /* 0x004fca00078e0212 */
[----:B------:R0:W3:Y:S01]  /*1d90*/  LDG.E R9, desc[UR8][R18.64] ;  /* 0x0000000812097981 */ /* 0x0000e2000c1e1900 */
[----:B------:R-:W-:Y:S01]  /*1da0*/  IADD3 R14, PT, PT, R14, R7, RZ ;  /* 0x000000070e0e7210 */ /* 0x000fe20007ffe0ff */
[----:B0-----:R-:W-:-:S03]  /*1db0*/  IMAD.WIDE R18, R27, 0x4, R18 ;  /* 0x000000041b127825 */ /* 0x001fc600078e0212 */
[CC--:B------:R-:W-:Y:S01]  /*1dc0*/  IADD3 R20, PT, PT, R14.reuse, R7.reuse, RZ ;  /* 0x000000070e147210 */ /* 0x0c0fe20007ffe0ff */
[----:B------:R-:W-:Y:S01]  /*1dd0*/  IMAD.WIDE.U32 R24, R14, 0x4, R12 ;  /* 0x000000040e187825 */ /* 0x000fe200078e000c */
[----:B------:R-:W2:Y:S03]  /*1de0*/  LDG.E R23, desc[UR8][R18.64] ;  /* 0x0000000812177981 */ /* 0x000ea6000c1e1900 */
[C---:B------:R-:W-:Y:S01]  /*1df0*/  IMAD.WIDE R10, R27.reuse, 0x4, R18 ;  /* 0x000000041b0a7825 */ /* 0x040fe200078e0212 */
[-C--:B------:R-:W-:Y:S01]  /*1e00*/  IADD3 R28, PT, PT, R20, R7.reuse, RZ ;  /* 0x00000007141c7210 */ /* 0x080fe20007ffe0ff */
[----:B------:R-:W2:Y:S02]  /*1e10*/  LDG.E R24, desc[UR8][R24.64] ;  /* 0x0000000818187981 */ /* 0x000ea4000c1e1900 */
[----:B------:R-:W-:Y:S02]  /*1e20*/  IMAD.WIDE R14, R27, 0x4, R10 ;  /* 0x000000041b0e7825 */ /* 0x000fe400078e020a */
[----:B------:R0:W4:Y:S01]  /*1e30*/  LDG.E R21, desc[UR8][R10.64] ;  /* 0x000000080a157981 */ /* 0x000122000c1e1900 */
[----:B------:R-:W-:-:S03]  /*1e40*/  IADD3 R26, PT, PT, R28, R7, RZ ;  /* 0x000000071c1a7210 */ /* 0x000fc60007ffe0ff */
[----:B------:R1:W5:Y:S01]  /*1e50*/  LDG.E R19, desc[UR8][R14.64] ;  /* 0x000000080e137981 */ /* 0x000362000c1e1900 */
[----:B0-----:R-:W-:-:S04]  /*1e60*/  IMAD.WIDE.U32 R10, R20, 0x4, R12 ;  /* 0x00000004140a7825 */ /* 0x001fc800078e000c */
[----:B-1----:R-:W-:Y:S01]  /*1e70*/  IMAD.WIDE R14, R27, 0x4, R14 ;  /* 0x000000041b0e7825 */ /* 0x002fe200078e020e */
[----:B------:R-:W4:Y:S03]  /*1e80*/  LDG.E R22, desc[UR8][R10.64] ;  /* 0x000000080a167981 */ /* 0x000f26000c1e1900 */
[----:B------:R-:W-:-:S05]  /*1e90*/  IMAD.WIDE.U32 R28, R28, 0x4, R12 ;  /* 0x000000041c1c7825 */ /* 0x000fca00078e000c */
[----:B------:R-:W5:Y:S04]  /*1ea0*/  LDG.E R20, desc[UR8][R28.64] ;  /* 0x000000081c147981 */ /* 0x000f68000c1e1900 */
[----:B------:R0:W5:Y:S02]  /*1eb0*/  LDG.E R11, desc[UR8][R14.64] ;  /* 0x000000080e0b7981 */ /* 0x000164000c1e1900 */
[----:B0-----:R-:W-:-:S05]  /*1ec0*/  IMAD.WIDE R14, R27, 0x4, R14 ;  /* 0x000000041b0e7825 */ /* 0x001fca00078e020e */
[----:B------:R0:W5:Y:S02]  /*1ed0*/  LDG.E R10, desc[UR8][R14.64] ;  /* 0x000000080e0a7981 */ /* 0x000164000c1e1900 */
[----:B0-----:R-:W-:-:S04]  /*1ee0*/  IMAD.WIDE R14, R27, 0x4, R14 ;  /* 0x000000041b0e7825 */ /* 0x001fc800078e020e */
[----:B---3--:R-:W-:Y:S01]  /*1ef0*/  FFMA R9, R9, R17, R16 ;  /* 0x0000001109097223 */ /* 0x008fe20000000010 */
[C---:B------:R-:W-:Y:S01]  /*1f00*/  IMAD.WIDE.U32 R16, R26.reuse, 0x4, R12 ;  /* 0x000000041a107825 */ /* 0x040fe200078e000c */
[----:B------:R-:W-:-:S04]  /*1f10*/  IADD3 R26, PT, PT, R26, R7, RZ ;  /* 0x000000071a1a7210 */ /* 0x000fc80007ffe0ff */
[----:B------:R0:W3:Y:S01]  /*1f20*/  LDG.E R18, desc[UR8][R16.64] ;  /* 0x0000000810127981 */ /* 0x0000e2000c1e1900 */
[C---:B------:R-:W-:Y:S01]  /*1f30*/  IADD3 R28, PT, PT, R26.reuse, R7, RZ ;  /* 0x000000071a1c7210 */ /* 0x040fe20007ffe0ff */
[----:B0-----:R-:W-:-:S03]  /*1f40*/  IMAD.WIDE.U32 R16, R26, 0x4, R12 ;  /* 0x000000041a107825 */ /* 0x001fc600078e000c */
[C---:B------:R-:W-:Y:S02]  /*1f50*/  IADD3 R29, PT, PT, R28.reuse, R7, RZ ;  /* 0x000000071c1d7210 */ /* 0x040fe40007ffe0ff */
[----:B------:R0:W3:Y:S02]  /*1f60*/  LDG.E R25, desc[UR8][R16.64] ;  /* 0x0000000810197981 */ /* 0x0000e4000c1e1900 */
[----:B0-----:R-:W-:Y:S02]  /*1f70*/  IMAD.WIDE R16, R27, 0x4, R14 ;  /* 0x000000041b107825 */ /* 0x001fe400078e020e */
[----:B------:R0:W3:Y:S04]  /*1f80*/  LDG.E R27, desc[UR8][R14.64] ;  /* 0x000000080e1b7981 */ /* 0x0000e8000c1e1900 */
[----:B------:R-:W3:Y:S01]  /*1f90*/  LDG.E R26, desc[UR8][R16.64] ;  /* 0x00000008101a7981 */ /* 0x000ee2000c1e1900 */
        /* <DEDUP_REMOVED lines=15> */
.L_x_24:
[----:B------:R-:W-:-:S07]  /*2090*/  MOV R9, UR6 ;  /* 0x0000000600097c02 */ /* 0x000fce0008000f00 */
.L_x_23:
[----:B------:R-:W0:Y:S02]  /*20a0*/  LDC R6, c[0x0][0x3a4] ;  /* 0x0000e900ff067b82 */ /* 0x000e240000000800 */
[----:B0-----:R-:W-:-:S04]  /*20b0*/  LOP3.LUT R10, R6, 0x7, RZ, 0xc0, !PT ;  /* 0x00000007060a7812 */ /* 0x001fc800078ec0ff */
[----:B------:R-:W-:-:S13]  /*20c0*/  ISETP.NE.AND P2, PT, R10, RZ, PT ;  /* 0x000000ff0a00720c */ /* 0x000fda0003f45270 */
[----:B------:R-:W-:Y:S05]  /*20d0*/  @!P2 BRA `(.L_x_13) ;  /* 0x000000040000a947 */ /* 0x000fea0003800000 */
[----:B------:R-:W-:Y:S02]  /*20e0*/  IADD3 R10, PT, PT, R10, -0x1, RZ ;  /* 0xffffffff0a0a7810 */ /* 0x000fe40007ffe0ff */
[----:B------:R-:W-:Y:S02]  /*20f0*/  LOP3.LUT R6, R6, 0x3, RZ, 0xc0, !PT ;  /* 0x0000000306067812 */ /* 0x000fe400078ec0ff */
[----:B------:R-:W-:Y:S02]  /*2100*/  ISETP.GE.U32.AND P2, PT, R10, 0x3, PT ;  /* 0x000000030a00780c */ /* 0x000fe40003f46070 */
[----:B------:R-:W-:-:S11]  /*2110*/  ISETP.NE.AND P3, PT, R6, RZ, PT ;  /* 0x000000ff0600720c */ /* 0x000fd60003f65270 */
[----:B------:R-:W-:Y:S05]  /*2120*/  @!P2 BRA `(.L_x_26) ;  /* 0x000000000074a947 */ /* 0x000fea0003800000 */
[----:B------:R-:W0:Y:S01]  /*2130*/  LDC R27, c[0x0][0x3a8] ;  /* 0x0000ea00ff1b7b82 */ /* 0x000e220000000800 */
[----:B------:R-:W-:-:S05]  /*2140*/  IMAD R12, R9, R7, R0 ;  /* 0x00000007090c7224 */ /* 0x000fca00078e0200 */
[----:B------:R-:W-:Y:S02]  /*2150*/  IADD3 R14, PT, PT, R12, R7, RZ ;  /* 0x000000070c0e7210 */ /* 0x000fe40007ffe0ff */
[----:B------:R-:W1:Y:S08]  /*2160*/  LDC.64 R22, c[0x0][0x380] ;  /* 0x0000e000ff167b82 */ /* 0x000e700000000a00 */
[----:B------:R-:W2:Y:S01]  /*2170*/  LDC.64 R10, c[0x0][0x388] ;  /* 0x0000e200ff0a7b82 */ /* 0x000ea20000000a00 */
[----:B0-----:R-:W-:-:S04]  /*2180*/  IMAD R13, R9, R27, R2 ;  /* 0x0000001b090d7224 */ /* 0x001fc800078e0202 */
[----:B-1----:R-:W-:Y:S01]  /*2190*/  IMAD.WIDE R22, R13, 0x4, R22 ;  /* 0x000000040d167825 */ /* 0x002fe200078e0216 */
[----:B------:R-:W-:-:S03]  /*21a0*/  IADD3 R20, PT, PT, R14, R7, RZ ;  /* 0x000000070e147210 */ /* 0x000fc60007ffe0ff */
[----:B--2---:R-:W-:-:S04]  /*21b0*/  IMAD.WIDE.U32 R24, R12, 0x4, R10 ;  /* 0x000000040c187825 */ /* 0x004fc800078e000a */
[C---:B------:R-:W-:Y:S01]  /*21c0*/  IMAD.WIDE R12, R27.reuse, 0x4, R22 ;  /* 0x000000041b0c7825 */ /* 0x040fe200078e0216 */
[----:B------:R-:W-:Y:S01]  /*21d0*/  IADD3 R29, PT, PT, R20, R7, RZ ;  /* 0x00000007141d7210 */ /* 0x000fe20007ffe0ff */
[----:B------:R-:W2:Y:S02]  /*21e0*/  LDG.E R23, desc[UR8][R22.64] ;  /* 0x0000000816177981 */ /* 0x000ea4000c1e1900 */
[----:B------:R-:W-:Y:S02]  /*21f0*/  IMAD.WIDE.U32 R14, R14, 0x4, R10 ;  /* 0x000000040e0e7825 */ /* 0x000fe400078e000a */
[----:B------:R-:W2:Y:S02]  /*2200*/  LDG.E R24, desc[UR8][R24.64] ;  /* 0x0000000818187981 */ /* 0x000ea4000c1e1900 */
[----:B------:R-:W-:Y:S02]  /*2210*/  IMAD.WIDE R18, R27, 0x4, R12 ;  /* 0x000000041b127825 */ /* 0x000fe400078e020c */
[----:B------:R-:W3:Y:S02]  /*2220*/  LDG.E R12, desc[UR8][R12.64] ;  /* 0x000000080c0c7981 */ /* 0x000ee4000c1e1900 */
[----:B------:R-:W-:-:S02]  /*2230*/  IMAD.WIDE.U32 R20, R20, 0x4, R10 ;  /* 0x0000000414147825 */ /* 0x000fc400078e000a */
[----:B------:R-:W3:Y:S02]  /*2240*/  LDG.E R15, desc[UR8][R14.64] ;  /* 0x000000080e0f7981 */ /* 0x000ee4000c1e1900 */
[----:B------:R-:W-:Y:S02]  /*2250*/  IMAD.WIDE R26, R27, 0x4, R18 ;  /* 0x000000041b1a7825 */ /* 0x000fe400078e0212 */
[----:B------:R-:W4:Y:S02]  /*2260*/  LDG.E R17, desc[UR8][R18.64] ;  /* 0x0000000812117981 */ /* 0x000f24000c1e1900 */
[----:B------:R-:W-:Y:S02]  /*2270*/  IMAD.WIDE.U32 R10, R29, 0x4, R10 ;  /* 0x000000041d0a7825 */ /* 0x000fe400078e000a */
        /* <DEDUP_REMOVED lines=8> */
.L_x_26:
[----:B------:R-:W-:Y:S05]  /*2300*/  @!P3 BRA `(.L_x_13) ;  /* 0x000000000074b947 */ /* 0x000fea0003800000 */
[----:B------:R-:W-:Y:S01]  /*2310*/  ISETP.NE.AND P2, PT, R6, 0x1, PT ;  /* 0x000000010600780c */ /* 0x000fe20003f45270 */
[----:B------:R-:W0:Y:S01]  /*2320*/  LDC.64 R22, c[0x0][0x380] ;  /* 0x0000e000ff167b82 */ /* 0x000e220000000a00 */
[----:B------:R-:W-:-:S07]  /*2330*/  LOP3.LUT P3, RZ, R8, 0x1, RZ, 0xc0, !PT ;  /* 0x0000000108ff7812 */ /* 0x000fce000786c0ff */
[----:B------:R-:W1:Y:S04]  /*2340*/  LDC.64 R20, c[0x0][0x388] ;  /* 0x0000e200ff147b82 */ /* 0x000e680000000a00 */
[----:B------:R-:W-:-:S04]  /*2350*/  @P2 IMAD R10, R9, R7, R0 ;  /* 0x00000007090a2224 */ /* 0x000fc800078e0200 */
[----:B------:R-:W2:Y:S01]  /*2360*/  @P2 LDC R19, c[0x0][0x3a8] ;  /* 0x0000ea00ff132b82 */ /* 0x000ea20000000800 */
[----:B------:R-:W-:-:S07]  /*2370*/  @P2 IADD3 R25, PT, PT, R10, R7, RZ ;  /* 0x000000070a192210 */ /* 0x000fce0007ffe0ff */
[----:B------:R-:W3:Y:S08]  /*2380*/  @P3 LDC R6, c[0x0][0x3a8] ;  /* 0x0000ea00ff063b82 */ /* 0x000ef00000000800 */
[----:B------:R-:W4:Y:S08]  /*2390*/  LDC.64 R12, c[0x0][0x380] ;  /* 0x0000e000ff0c7b82 */ /* 0x000f300000000a00 */
[----:B------:R-:W5:Y:S01]  /*23a0*/  LDC.64 R14, c[0x0][0x388] ;  /* 0x0000e200ff0e7b82 */ /* 0x000f620000000a00 */
[C---:B--2---:R-:W-:Y:S01]  /*23b0*/  @P2 IMAD R11, R9.reuse, R19, R2 ;  /* 0x00000013090b2224 */ /* 0x044fe200078e0202 */
[----:B------:R-:W-:-:S03]  /*23c0*/  @P2 IADD3 R9, PT, PT, R9, 0x2, RZ ;  /* 0x0000000209092810 */ /* 0x000fc60007ffe0ff */
[----:B0-----:R-:W-:-:S04]  /*23d0*/  @P2 IMAD.WIDE R22, R11, 0x4, R22 ;  /* 0x000000040b162825 */ /* 0x001fc800078e0216 */
[----:B-1----:R-:W-:Y:S01]  /*23e0*/  @P2 IMAD.WIDE.U32 R10, R10, 0x4, R20 ;  /* 0x000000040a0a2825 */ /* 0x002fe200078e0014 */
[----:B------:R-:W2:Y:S03]  /*23f0*/  @P2 LDG.E R17, desc[UR8][R22.64] ;  /* 0x0000000816112981 */ /* 0x000ea6000c1e1900 */
[----:B------:R-:W-:Y:S02]  /*2400*/  @P3 IMAD R7, R9, R7, R0 ;  /* 0x0000000709073224 */ /* 0x000fe400078e0200 */
[----:B------:R-:W-:Y:S01]  /*2410*/  @P2 IMAD.WIDE R18, R19, 0x4, R22 ;  /* 0x0000000413122825 */ /* 0x000fe200078e0216 */
[----:B------:R-:W2:Y:S03]  /*2420*/  @P2 LDG.E R10, desc[UR8][R10.64] ;  /* 0x000000080a0a2981 */ /* 0x000ea6000c1e1900 */
[----:B---3--:R-:W-:-:S02]  /*2430*/  @P3 IMAD R9, R9, R6, R2 ;  /* 0x0000000609093224 */ /* 0x008fc400078e0202 */
[----:B------:R-:W-:Y:S01]  /*2440*/  @P2 IMAD.WIDE.U32 R20, R25, 0x4, R20 ;  /* 0x0000000419142825 */ /* 0x000fe200078e0014 */
[----:B------:R-:W3:Y:S03]  /*2450*/  @P2 LDG.E R18, desc[UR8][R18.64] ;  /* 0x0000000812122981 */ /* 0x000ee6000c1e1900 */
[----:B----4-:R-:W-:Y:S02]  /*2460*/  @P3 IMAD.WIDE R12, R9, 0x4, R12 ;  /* 0x00000004090c3825 */ /* 0x010fe400078e020c */
[----:B------:R-:W3:Y:S02]  /*2470*/  @P2 LDG.E R20, desc[UR8][R20.64] ;  /* 0x0000000814142981 */ /* 0x000ee4000c1e1900 */
[----:B-----5:R-:W-:Y:S02]  /*2480*/  @P3 IMAD.WIDE.U32 R14, R7, 0x4, R14 ;  /* 0x00000004070e3825 */ /* 0x020fe400078e000e */
[----:B------:R-:W4:Y:S04]  /*2490*/  @P3 LDG.E R13, desc[UR8][R12.64] ;  /* 0x000000080c0d3981 */ /* 0x000f28000c1e1900 */
[----:B------:R-:W4:Y:S01]  /*24a0*/  @P3 LDG.E R14, desc[UR8][R14.64] ;  /* 0x000000080e0e3981 */ /* 0x000f22000c1e1900 */
[----:B--2---:R-:W-:-:S04]  /*24b0*/  @P2 FFMA R17, R17, R10, R16 ;  /* 0x0000000a11112223 */ /* 0x004fc80000000010 */
[----:B---3--:R-:W-:-:S04]  /*24c0*/  @P2 FFMA R16, R18, R20, R17 ;  /* 0x0000001412102223 */ /* 0x008fc80000000011 */
[----:B----4-:R-:W-:-:S07]  /*24d0*/  @P3 FFMA R16, R13, R14, R16 ;  /* 0x0000000e0d103223 */ /* 0x010fce0000000010 */
.L_x_13:
[----:B0-----:R-:W0:Y:S01]  /*24e0*/  LDC.64 R6, c[0x0][0x390] ;  /* 0x0000e400ff067b82 */ /* 0x001e220000000a00 */
        /* <DEDUP_REMOVED lines=10> */
.L_x_12:
[----:B------:R-:W-:Y:S05]  /*2590*/  WARPSYNC.ALL ;  /* 0x0000000000007948 */ /* 0x000fea0003800000 */
[----:B------:R-:W-:Y:S06]  /*25a0*/  BAR.SYNC.DEFER_BLOCKING 0x0 ;  /* 0x0000000000007b1d */ /* 0x000fec0000010000 */
[----:B------:R-:W-:Y:S05]  /*25b0*/  BRA.U UP1, `(.L_x_27) ;  /* 0xffffffdd010c7547 */ /* 0x000fea000b83ffff */
[----:B------:R-:W-:Y:S05]  /*25c0*/  EXIT ;  /* 0x000000000000794d */ /* 0x000fea0003800000 */
.L_x_28:
[----:B------:R-:W-:-:S00]  /*25d0*/  BRA `(.L_x_28) ;  /* 0xfffffffc00fc7947 */ /* 0x000fc0000383ffff */
[----:B------:R-:W-:-:S00]  /*25e0*/  NOP ;  /* 0x0000000000007918 */ /* 0x000fc00000000000 */
        /* <DEDUP_REMOVED lines=9> */
.L_x_29:


//--------------------- .nv.shared.reserved.0     --------------------------
	.section	.nv.shared.reserved.0,"aw",@nobits
	.weak		__nv_reservedSMEM_offset_0_alias
	.size		__nv_reservedSMEM_offset_0_alias, 0, 64
	.other		__nv_reservedSMEM_offset_0_alias,@"STO_CUDA_RESERVED_SHARED STV_DEFAULT"
__nv_reservedSMEM_offset_0_alias:
	.zero		0
	.zero		64


//--------------------- .nv.constant0._Z10sgd_kernelPfS_S_iffiii --------------------------
	.section	.nv.constant0._Z10sgd_kernelPfS_S_iffiii,"a",@progbits
	.sectionflags	@""
	.align	4
.nv.constant0._Z10sgd_kernelPfS_S_iffiii:
	.zero		944


//--------------------- SYMBOLS --------------------------

	.type		.nv.reservedSmem.offset0,@object
	.size		.nv.reservedSmem.offset0,0x4
